//
// Generated by NVIDIA NVVM Compiler
//
// Compiler Build ID: CL-36424714
// Cuda compilation tools, release 13.0, V13.0.88
// Based on NVVM 20.0.0
//

.version 9.0
.target sm_100
.address_size 64

	// .globl	_Z17matrix_mul_kernelPdS_S_mmm
.global .align 1 .b8 _ZN34_INTERNAL_a11e179d_4_k_cu_2015ca3a4cuda3std3__45__cpo5beginE[1];
.global .align 1 .b8 _ZN34_INTERNAL_a11e179d_4_k_cu_2015ca3a4cuda3std3__45__cpo3endE[1];
.global .align 1 .b8 _ZN34_INTERNAL_a11e179d_4_k_cu_2015ca3a4cuda3std3__45__cpo6cbeginE[1];
.global .align 1 .b8 _ZN34_INTERNAL_a11e179d_4_k_cu_2015ca3a4cuda3std3__45__cpo4cendE[1];
.global .align 1 .b8 _ZN34_INTERNAL_a11e179d_4_k_cu_2015ca3a4cuda3std3__45__cpo6rbeginE[1];
.global .align 1 .b8 _ZN34_INTERNAL_a11e179d_4_k_cu_2015ca3a4cuda3std3__45__cpo4rendE[1];
.global .align 1 .b8 _ZN34_INTERNAL_a11e179d_4_k_cu_2015ca3a4cuda3std3__45__cpo7crbeginE[1];
.global .align 1 .b8 _ZN34_INTERNAL_a11e179d_4_k_cu_2015ca3a4cuda3std3__45__cpo5crendE[1];
.global .align 1 .b8 _ZN34_INTERNAL_a11e179d_4_k_cu_2015ca3a4cuda3std3__436_GLOBAL__N__a11e179d_4_k_cu_2015ca3a6ignoreE[1];
.global .align 1 .b8 _ZN34_INTERNAL_a11e179d_4_k_cu_2015ca3a4cuda3std3__419piecewise_constructE[1];
.global .align 1 .b8 _ZN34_INTERNAL_a11e179d_4_k_cu_2015ca3a4cuda3std3__48in_placeE[1];
.global .align 1 .b8 _ZN34_INTERNAL_a11e179d_4_k_cu_2015ca3a4cuda3std3__420unreachable_sentinelE[1];
.global .align 1 .b8 _ZN34_INTERNAL_a11e179d_4_k_cu_2015ca3a4cuda3std3__47nulloptE[1];
.global .align 1 .b8 _ZN34_INTERNAL_a11e179d_4_k_cu_2015ca3a4cuda3std3__48unexpectE[1];
.global .align 1 .b8 _ZN34_INTERNAL_a11e179d_4_k_cu_2015ca3a4cuda3std6ranges3__45__cpo4swapE[1];
.global .align 1 .b8 _ZN34_INTERNAL_a11e179d_4_k_cu_2015ca3a4cuda3std6ranges3__45__cpo9iter_moveE[1];
.global .align 1 .b8 _ZN34_INTERNAL_a11e179d_4_k_cu_2015ca3a4cuda3std6ranges3__45__cpo5beginE[1];
.global .align 1 .b8 _ZN34_INTERNAL_a11e179d_4_k_cu_2015ca3a4cuda3std6ranges3__45__cpo3endE[1];
.global .align 1 .b8 _ZN34_INTERNAL_a11e179d_4_k_cu_2015ca3a4cuda3std6ranges3__45__cpo6cbeginE[1];
.global .align 1 .b8 _ZN34_INTERNAL_a11e179d_4_k_cu_2015ca3a4cuda3std6ranges3__45__cpo4cendE[1];
.global .align 1 .b8 _ZN34_INTERNAL_a11e179d_4_k_cu_2015ca3a4cuda3std6ranges3__45__cpo7advanceE[1];
.global .align 1 .b8 _ZN34_INTERNAL_a11e179d_4_k_cu_2015ca3a4cuda3std6ranges3__45__cpo9iter_swapE[1];
.global .align 1 .b8 _ZN34_INTERNAL_a11e179d_4_k_cu_2015ca3a4cuda3std6ranges3__45__cpo4nextE[1];
.global .align 1 .b8 _ZN34_INTERNAL_a11e179d_4_k_cu_2015ca3a4cuda3std6ranges3__45__cpo4prevE[1];
.global .align 1 .b8 _ZN34_INTERNAL_a11e179d_4_k_cu_2015ca3a4cuda3std6ranges3__45__cpo4dataE[1];
.global .align 1 .b8 _ZN34_INTERNAL_a11e179d_4_k_cu_2015ca3a4cuda3std6ranges3__45__cpo5cdataE[1];
.global .align 1 .b8 _ZN34_INTERNAL_a11e179d_4_k_cu_2015ca3a4cuda3std6ranges3__45__cpo4sizeE[1];
.global .align 1 .b8 _ZN34_INTERNAL_a11e179d_4_k_cu_2015ca3a4cuda3std6ranges3__45__cpo5ssizeE[1];
.global .align 1 .b8 _ZN34_INTERNAL_a11e179d_4_k_cu_2015ca3a4cuda3std6ranges3__45__cpo8distanceE[1];
.global .align 1 .b8 _ZN34_INTERNAL_a11e179d_4_k_cu_2015ca3a6thrust24THRUST_300001_SM_1000_NS8cuda_cub3parE[1];
.global .align 1 .b8 _ZN34_INTERNAL_a11e179d_4_k_cu_2015ca3a6thrust24THRUST_300001_SM_1000_NS8cuda_cub10par_nosyncE[1];
.global .align 1 .b8 _ZN34_INTERNAL_a11e179d_4_k_cu_2015ca3a6thrust24THRUST_300001_SM_1000_NS6system6detail10sequential3seqE[1];
.global .align 1 .b8 _ZN34_INTERNAL_a11e179d_4_k_cu_2015ca3a6thrust24THRUST_300001_SM_1000_NS12placeholders2_1E[1];
.global .align 1 .b8 _ZN34_INTERNAL_a11e179d_4_k_cu_2015ca3a6thrust24THRUST_300001_SM_1000_NS12placeholders2_2E[1];
.global .align 1 .b8 _ZN34_INTERNAL_a11e179d_4_k_cu_2015ca3a6thrust24THRUST_300001_SM_1000_NS12placeholders2_3E[1];
.global .align 1 .b8 _ZN34_INTERNAL_a11e179d_4_k_cu_2015ca3a6thrust24THRUST_300001_SM_1000_NS12placeholders2_4E[1];
.global .align 1 .b8 _ZN34_INTERNAL_a11e179d_4_k_cu_2015ca3a6thrust24THRUST_300001_SM_1000_NS12placeholders2_5E[1];
.global .align 1 .b8 _ZN34_INTERNAL_a11e179d_4_k_cu_2015ca3a6thrust24THRUST_300001_SM_1000_NS12placeholders2_6E[1];
.global .align 1 .b8 _ZN34_INTERNAL_a11e179d_4_k_cu_2015ca3a6thrust24THRUST_300001_SM_1000_NS12placeholders2_7E[1];
.global .align 1 .b8 _ZN34_INTERNAL_a11e179d_4_k_cu_2015ca3a6thrust24THRUST_300001_SM_1000_NS12placeholders2_8E[1];
.global .align 1 .b8 _ZN34_INTERNAL_a11e179d_4_k_cu_2015ca3a6thrust24THRUST_300001_SM_1000_NS12placeholders2_9E[1];
.global .align 1 .b8 _ZN34_INTERNAL_a11e179d_4_k_cu_2015ca3a6thrust24THRUST_300001_SM_1000_NS12placeholders3_10E[1];
.global .align 1 .b8 _ZN34_INTERNAL_a11e179d_4_k_cu_2015ca3a6thrust24THRUST_300001_SM_1000_NS3seqE[1];

.visible .entry _Z17matrix_mul_kernelPdS_S_mmm(
	.param .u64 .ptr .align 1 _Z17matrix_mul_kernelPdS_S_mmm_param_0,
	.param .u64 .ptr .align 1 _Z17matrix_mul_kernelPdS_S_mmm_param_1,
	.param .u64 .ptr .align 1 _Z17matrix_mul_kernelPdS_S_mmm_param_2,
	.param .u64 _Z17matrix_mul_kernelPdS_S_mmm_param_3,
	.param .u64 _Z17matrix_mul_kernelPdS_S_mmm_param_4,
	.param .u64 _Z17matrix_mul_kernelPdS_S_mmm_param_5
)
{
	.reg .pred 	%p<14>;
	.reg .b32 	%r<18>;
	.reg .b64 	%rd<117>;
	.reg .b64 	%fd<67>;

	ld.param.u64 	%rd27, [_Z17matrix_mul_kernelPdS_S_mmm_param_0];
	ld.param.u64 	%rd28, [_Z17matrix_mul_kernelPdS_S_mmm_param_1];
	ld.param.u64 	%rd29, [_Z17matrix_mul_kernelPdS_S_mmm_param_2];
	ld.param.u64 	%rd30, [_Z17matrix_mul_kernelPdS_S_mmm_param_3];
	ld.param.u64 	%rd25, [_Z17matrix_mul_kernelPdS_S_mmm_param_4];
	ld.param.u64 	%rd26, [_Z17matrix_mul_kernelPdS_S_mmm_param_5];
	cvta.to.global.u64 	%rd1, %rd28;
	cvta.to.global.u64 	%rd2, %rd27;
	cvta.to.global.u64 	%rd3, %rd29;
	cvt.u32.u64 	%r8, %rd30;
	cvt.u32.u64 	%r9, %rd26;
	mul.lo.s32 	%r1, %r9, %r8;
	mov.u32 	%r16, %tid.x;
	setp.ge.s32 	%p1, %r16, %r1;
	@%p1 bra 	$L__BB0_19;
	setp.ne.s64 	%p2, %rd25, 0;
	mov.u32 	%r3, %ntid.x;
	@%p2 bra 	$L__BB0_3;
$L__BB0_2:
	mul.wide.s32 	%rd107, %r16, 8;
	add.s64 	%rd108, %rd3, %rd107;
	mov.b64 	%rd109, 0;
	st.global.u64 	[%rd108], %rd109;
	add.s32 	%r16, %r16, %r3;
	setp.lt.s32 	%p13, %r16, %r1;
	@%p13 bra 	$L__BB0_2;
	bra.uni 	$L__BB0_19;
$L__BB0_3:
	and.b64  	%rd4, %rd25, 7;
	and.b64  	%rd5, %rd25, -8;
	shl.b64 	%rd6, %rd26, 3;
$L__BB0_4:
	cvt.s64.s32 	%rd7, %r16;
	or.b64  	%rd31, %rd7, %rd26;
	and.b64  	%rd32, %rd31, -4294967296;
	setp.ne.s64 	%p3, %rd32, 0;
	@%p3 bra 	$L__BB0_6;
	cvt.u32.u64 	%r11, %rd7;
	div.u32 	%r12, %r11, %r9;
	mul.lo.s32 	%r13, %r12, %r9;
	sub.s32 	%r14, %r11, %r13;
	cvt.u64.u32 	%rd110, %r12;
	cvt.u64.u32 	%rd111, %r14;
	bra.uni 	$L__BB0_7;
$L__BB0_6:
	div.u64 	%rd110, %rd7, %rd26;
	mul.lo.s64 	%rd33, %rd110, %rd26;
	sub.s64 	%rd111, %rd7, %rd33;
$L__BB0_7:
	setp.lt.u64 	%p4, %rd25, 8;
	cvt.s64.s32 	%rd35, %rd110;
	mul.lo.s64 	%rd14, %rd35, %rd25;
	cvt.s64.s32 	%rd15, %rd111;
	mov.f64 	%fd66, 0d0000000000000000;
	mov.b64 	%rd115, 0;
	@%p4 bra 	$L__BB0_10;
	mov.f64 	%fd66, 0d0000000000000000;
	mov.b64 	%rd113, 0;
	mov.u64 	%rd112, %rd5;
$L__BB0_9:
	.pragma "nounroll";
	add.s64 	%rd37, %rd113, %rd14;
	shl.b64 	%rd38, %rd37, 3;
	add.s64 	%rd39, %rd2, %rd38;
	ld.global.f64 	%fd16, [%rd39];
	mad.lo.s64 	%rd40, %rd113, %rd26, %rd15;
	shl.b64 	%rd41, %rd40, 3;
	add.s64 	%rd42, %rd1, %rd41;
	ld.global.f64 	%fd17, [%rd42];
	fma.rn.f64 	%fd18, %fd16, %fd17, %fd66;
	ld.global.f64 	%fd19, [%rd39+8];
	add.s64 	%rd43, %rd42, %rd6;
	ld.global.f64 	%fd20, [%rd43];
	fma.rn.f64 	%fd21, %fd19, %fd20, %fd18;
	ld.global.f64 	%fd22, [%rd39+16];
	add.s64 	%rd44, %rd43, %rd6;
	ld.global.f64 	%fd23, [%rd44];
	fma.rn.f64 	%fd24, %fd22, %fd23, %fd21;
	ld.global.f64 	%fd25, [%rd39+24];
	add.s64 	%rd45, %rd44, %rd6;
	ld.global.f64 	%fd26, [%rd45];
	fma.rn.f64 	%fd27, %fd25, %fd26, %fd24;
	ld.global.f64 	%fd28, [%rd39+32];
	add.s64 	%rd46, %rd45, %rd6;
	ld.global.f64 	%fd29, [%rd46];
	fma.rn.f64 	%fd30, %fd28, %fd29, %fd27;
	ld.global.f64 	%fd31, [%rd39+40];
	add.s64 	%rd47, %rd46, %rd6;
	ld.global.f64 	%fd32, [%rd47];
	fma.rn.f64 	%fd33, %fd31, %fd32, %fd30;
	ld.global.f64 	%fd34, [%rd39+48];
	add.s64 	%rd48, %rd47, %rd6;
	ld.global.f64 	%fd35, [%rd48];
	fma.rn.f64 	%fd36, %fd34, %fd35, %fd33;
	ld.global.f64 	%fd37, [%rd39+56];
	add.s64 	%rd49, %rd48, %rd6;
	ld.global.f64 	%fd38, [%rd49];
	fma.rn.f64 	%fd66, %fd37, %fd38, %fd36;
	add.s64 	%rd113, %rd113, 8;
	add.s64 	%rd112, %rd112, -8;
	setp.ne.s64 	%p5, %rd112, 0;
	mov.u64 	%rd115, %rd5;
	@%p5 bra 	$L__BB0_9;
$L__BB0_10:
	setp.eq.s64 	%p6, %rd4, 0;
	@%p6 bra 	$L__BB0_18;
	add.s64 	%rd50, %rd4, -1;
	setp.lt.u64 	%p7, %rd50, 3;
	@%p7 bra 	$L__BB0_13;
	add.s64 	%rd51, %rd115, %rd14;
	shl.b64 	%rd52, %rd51, 3;
	add.s64 	%rd53, %rd2, %rd52;
	ld.global.f64 	%fd40, [%rd53];
	mad.lo.s64 	%rd54, %rd115, %rd26, %rd15;
	shl.b64 	%rd55, %rd54, 3;
	add.s64 	%rd56, %rd1, %rd55;
	ld.global.f64 	%fd41, [%rd56];
	fma.rn.f64 	%fd42, %fd40, %fd41, %fd66;
	add.s64 	%rd57, %rd115, 1;
	and.b64  	%rd58, %rd57, 4294967295;
	add.s64 	%rd59, %rd58, %rd14;
	shl.b64 	%rd60, %rd59, 3;
	add.s64 	%rd61, %rd2, %rd60;
	ld.global.f64 	%fd43, [%rd61];
	mad.lo.s64 	%rd62, %rd58, %rd26, %rd15;
	shl.b64 	%rd63, %rd62, 3;
	add.s64 	%rd64, %rd1, %rd63;
	ld.global.f64 	%fd44, [%rd64];
	fma.rn.f64 	%fd45, %fd43, %fd44, %fd42;
	add.s64 	%rd65, %rd115, 2;
	and.b64  	%rd66, %rd65, 4294967295;
	add.s64 	%rd67, %rd66, %rd14;
	shl.b64 	%rd68, %rd67, 3;
	add.s64 	%rd69, %rd2, %rd68;
	ld.global.f64 	%fd46, [%rd69];
	mad.lo.s64 	%rd70, %rd66, %rd26, %rd15;
	shl.b64 	%rd71, %rd70, 3;
	add.s64 	%rd72, %rd1, %rd71;
	ld.global.f64 	%fd47, [%rd72];
	fma.rn.f64 	%fd48, %fd46, %fd47, %fd45;
	add.s64 	%rd73, %rd115, 3;
	and.b64  	%rd74, %rd73, 4294967295;
	add.s64 	%rd75, %rd74, %rd14;
	shl.b64 	%rd76, %rd75, 3;
	add.s64 	%rd77, %rd2, %rd76;
	ld.global.f64 	%fd49, [%rd77];
	mad.lo.s64 	%rd78, %rd74, %rd26, %rd15;
	shl.b64 	%rd79, %rd78, 3;
	add.s64 	%rd80, %rd1, %rd79;
	ld.global.f64 	%fd50, [%rd80];
	fma.rn.f64 	%fd66, %fd49, %fd50, %fd48;
	add.s64 	%rd81, %rd115, 4;
	and.b64  	%rd115, %rd81, 4294967295;
$L__BB0_13:
	and.b64  	%rd82, %rd25, 3;
	setp.eq.s64 	%p8, %rd82, 0;
	@%p8 bra 	$L__BB0_18;
	setp.eq.s64 	%p9, %rd82, 1;
	@%p9 bra 	$L__BB0_16;
	add.s64 	%rd83, %rd115, %rd14;
	shl.b64 	%rd84, %rd83, 3;
	add.s64 	%rd85, %rd2, %rd84;
	ld.global.f64 	%fd52, [%rd85];
	mad.lo.s64 	%rd86, %rd115, %rd26, %rd15;
	shl.b64 	%rd87, %rd86, 3;
	add.s64 	%rd88, %rd1, %rd87;
	ld.global.f64 	%fd53, [%rd88];
	fma.rn.f64 	%fd54, %fd52, %fd53, %fd66;
	add.s64 	%rd89, %rd115, 1;
	and.b64  	%rd90, %rd89, 4294967295;
	add.s64 	%rd91, %rd90, %rd14;
	shl.b64 	%rd92, %rd91, 3;
	add.s64 	%rd93, %rd2, %rd92;
	ld.global.f64 	%fd55, [%rd93];
	mad.lo.s64 	%rd94, %rd90, %rd26, %rd15;
	shl.b64 	%rd95, %rd94, 3;
	add.s64 	%rd96, %rd1, %rd95;
	ld.global.f64 	%fd56, [%rd96];
	fma.rn.f64 	%fd66, %fd55, %fd56, %fd54;
	add.s64 	%rd97, %rd115, 2;
	and.b64  	%rd115, %rd97, 4294967295;
$L__BB0_16:
	and.b64  	%rd98, %rd25, 1;
	setp.eq.b64 	%p10, %rd98, 1;
	not.pred 	%p11, %p10;
	@%p11 bra 	$L__BB0_18;
	add.s64 	%rd99, %rd115, %rd14;
	shl.b64 	%rd100, %rd99, 3;
	add.s64 	%rd101, %rd2, %rd100;
	ld.global.f64 	%fd57, [%rd101];
	mad.lo.s64 	%rd102, %rd115, %rd26, %rd15;
	shl.b64 	%rd103, %rd102, 3;
	add.s64 	%rd104, %rd1, %rd103;
	ld.global.f64 	%fd58, [%rd104];
	fma.rn.f64 	%fd66, %fd57, %fd58, %fd66;
$L__BB0_18:
	cvt.u32.u64 	%r15, %rd7;
	shl.b64 	%rd105, %rd7, 3;
	add.s64 	%rd106, %rd3, %rd105;
	st.global.f64 	[%rd106], %fd66;
	add.s32 	%r16, %r15, %r3;
	setp.lt.s32 	%p12, %r16, %r1;
	@%p12 bra 	$L__BB0_4;
$L__BB0_19:
	ret;

}
	// .globl	_Z18matrix_fill_kernelPdmm
.visible .entry _Z18matrix_fill_kernelPdmm(
	.param .u64 .ptr .align 1 _Z18matrix_fill_kernelPdmm_param_0,
	.param .u64 _Z18matrix_fill_kernelPdmm_param_1,
	.param .u64 _Z18matrix_fill_kernelPdmm_param_2
)
{
	.reg .pred 	%p<3>;
	.reg .b32 	%r<9>;
	.reg .b64 	%rd<7>;
	.reg .b64 	%fd<2>;

	ld.param.u64 	%rd2, [_Z18matrix_fill_kernelPdmm_param_0];
	ld.param.u64 	%rd3, [_Z18matrix_fill_kernelPdmm_param_1];
	ld.param.u64 	%rd4, [_Z18matrix_fill_kernelPdmm_param_2];
	cvt.u32.u64 	%r6, %rd3;
	cvt.u32.u64 	%r7, %rd4;
	mul.lo.s32 	%r1, %r7, %r6;
	mov.u32 	%r8, %tid.x;
	setp.ge.s32 	%p1, %r8, %r1;
	@%p1 bra 	$L__BB1_3;
	mov.u32 	%r3, %ntid.x;
	cvta.to.global.u64 	%rd1, %rd2;
$L__BB1_2:
	cvt.rn.f64.s32 	%fd1, %r8;
	mul.wide.s32 	%rd5, %r8, 8;
	add.s64 	%rd6, %rd1, %rd5;
	st.global.f64 	[%rd6], %fd1;
	add.s32 	%r8, %r8, %r3;
	setp.lt.s32 	%p2, %r8, %r1;
	@%p2 bra 	$L__BB1_2;
$L__BB1_3:
	ret;

}
	// .globl	_ZN3cub18CUB_300001_SM_10006detail11EmptyKernelIvEEvv
.visible .entry _ZN3cub18CUB_300001_SM_10006detail11EmptyKernelIvEEvv()
{


	ret;

}
	// .globl	_ZN3cub18CUB_300001_SM_10006detail8for_each13static_kernelINS2_12policy_hub_t12policy_500_tEmN6thrust24THRUST_300001_SM_1000_NS8cuda_cub20__uninitialized_fill7functorINS7_10device_ptrIdEEdEEEEvT0_T1_
.visible .entry _ZN3cub18CUB_300001_SM_10006detail8for_each13static_kernelINS2_12policy_hub_t12policy_500_tEmN6thrust24THRUST_300001_SM_1000_NS8cuda_cub20__uninitialized_fill7functorINS7_10device_ptrIdEEdEEEEvT0_T1_(
	.param .u64 _ZN3cub18CUB_300001_SM_10006detail8for_each13static_kernelINS2_12policy_hub_t12policy_500_tEmN6thrust24THRUST_300001_SM_1000_NS8cuda_cub20__uninitialized_fill7functorINS7_10device_ptrIdEEdEEEEvT0_T1__param_0,
	.param .align 8 .b8 _ZN3cub18CUB_300001_SM_10006detail8for_each13static_kernelINS2_12policy_hub_t12policy_500_tEmN6thrust24THRUST_300001_SM_1000_NS8cuda_cub20__uninitialized_fill7functorINS7_10device_ptrIdEEdEEEEvT0_T1__param_1[16]
)
.maxntid 256
{
	.reg .pred 	%p<4>;
	.reg .b32 	%r<5>;
	.reg .b64 	%rd<16>;
	.reg .b64 	%fd<3>;

	ld.param.f64 	%fd2, [_ZN3cub18CUB_300001_SM_10006detail8for_each13static_kernelINS2_12policy_hub_t12policy_500_tEmN6thrust24THRUST_300001_SM_1000_NS8cuda_cub20__uninitialized_fill7functorINS7_10device_ptrIdEEdEEEEvT0_T1__param_1+8];
	ld.param.u64 	%rd4, [_ZN3cub18CUB_300001_SM_10006detail8for_each13static_kernelINS2_12policy_hub_t12policy_500_tEmN6thrust24THRUST_300001_SM_1000_NS8cuda_cub20__uninitialized_fill7functorINS7_10device_ptrIdEEdEEEEvT0_T1__param_1];
	ld.param.u64 	%rd5, [_ZN3cub18CUB_300001_SM_10006detail8for_each13static_kernelINS2_12policy_hub_t12policy_500_tEmN6thrust24THRUST_300001_SM_1000_NS8cuda_cub20__uninitialized_fill7functorINS7_10device_ptrIdEEdEEEEvT0_T1__param_0];
	mov.u32 	%r2, %ctaid.x;
	mul.wide.u32 	%rd1, %r2, 512;
	sub.s64 	%rd2, %rd5, %rd1;
	setp.lt.u64 	%p1, %rd2, 512;
	@%p1 bra 	$L__BB3_2;
	mov.u32 	%r4, %tid.x;
	cvta.to.global.u64 	%rd11, %rd4;
	cvt.u64.u32 	%rd12, %r4;
	add.s64 	%rd13, %rd1, %rd12;
	shl.b64 	%rd14, %rd13, 3;
	add.s64 	%rd15, %rd11, %rd14;
	st.global.f64 	[%rd15], %fd2;
	st.global.f64 	[%rd15+2048], %fd2;
	bra.uni 	$L__BB3_6;
$L__BB3_2:
	cvta.to.global.u64 	%rd6, %rd4;
	mov.u32 	%r1, %tid.x;
	cvt.u64.u32 	%rd7, %r1;
	setp.le.u64 	%p2, %rd2, %rd7;
	add.s64 	%rd8, %rd1, %rd7;
	shl.b64 	%rd9, %rd8, 3;
	add.s64 	%rd3, %rd6, %rd9;
	@%p2 bra 	$L__BB3_4;
	st.global.f64 	[%rd3], %fd2;
$L__BB3_4:
	add.s32 	%r3, %r1, 256;
	cvt.u64.u32 	%rd10, %r3;
	setp.le.u64 	%p3, %rd2, %rd10;
	@%p3 bra 	$L__BB3_6;
	st.global.f64 	[%rd3+2048], %fd2;
$L__BB3_6:
	ret;

}


// ===== COMPILED SASS (sm_100) =====

	.target	sm_100

	.elftype	@"ET_EXEC"


//--------------------- .note.nv.tkinfo           --------------------------
	.section	.note.nv.tkinfo,"",@"SHT_NOTE"
	.sectionflags	@"SHF_NOTE_NV_TKINFO"
	.tkinfo
        /*0018*/ 	.word	0x00000002
        /*0030*/ 	.string	""
        /*0030*/ 	.string	"ptxas"
        /*0030*/ 	.string	"Cuda compilation tools, release 13.0, V13.0.88"
        /*0030*/ 	.string	"Build cuda_13.0.r13.0/compiler.36424714_0"
        /*0030*/ 	.string	"-arch sm_100 -m 64 "



//--------------------- .note.nv.cuinfo           --------------------------
	.section	.note.nv.cuinfo,"",@"SHT_NOTE"
	.sectionflags	@"SHF_NOTE_NV_CUINFO"
        /*0018*/ 	.short	0x0002
        /*001a*/ 	.short	0x0064
        /*001c*/ 	.short	0x0082
	.zero		2


//--------------------- .nv.info                  --------------------------
	.section	.nv.info,"",@"SHT_CUDA_INFO"
	.align	4


	//----- nvinfo : EIATTR_REGCOUNT
	.align		4
        /*0000*/ 	.byte	0x04, 0x2f
        /*0002*/ 	.short	(.L_44 - .L_43)
	.align		4
.L_43:
        /*0004*/ 	.word	index@(_Z17matrix_mul_kernelPdS_S_mmm)
        /*0008*/ 	.word	0x00000020


	//----- nvinfo : EIATTR_FRAME_SIZE
	.align		4
.L_44:
        /*000c*/ 	.byte	0x04, 0x11
        /*000e*/ 	.short	(.L_46 - .L_45)
	.align		4
.L_45:
        /*0010*/ 	.word	index@($__internal_0_$__cuda_sm20_div_u64)
        /*0014*/ 	.word	0x00000000


	//----- nvinfo : EIATTR_FRAME_SIZE
	.align		4
.L_46:
        /*0018*/ 	.byte	0x04, 0x11
        /*001a*/ 	.short	(.L_48 - .L_47)
	.align		4
.L_47:
        /*001c*/ 	.word	index@(_Z17matrix_mul_kernelPdS_S_mmm)
        /*0020*/ 	.word	0x00000000


	//----- nvinfo : EIATTR_REGCOUNT
	.align		4
.L_48:
        /*0024*/ 	.byte	0x04, 0x2f
        /*0026*/ 	.short	(.L_50 - .L_49)
	.align		4
.L_49:
        /*0028*/ 	.word	index@(_Z18matrix_fill_kernelPdmm)
        /*002c*/ 	.word	0x0000000c


	//----- nvinfo : EIATTR_FRAME_SIZE
	.align		4
.L_50:
        /*0030*/ 	.byte	0x04, 0x11
        /*0032*/ 	.short	(.L_52 - .L_51)
	.align		4
.L_51:
        /*0034*/ 	.word	index@(_Z18matrix_fill_kernelPdmm)
        /*0038*/ 	.word	0x00000000


	//----- nvinfo : EIATTR_REGCOUNT
	.align		4
.L_52:
        /*003c*/ 	.byte	0x04, 0x2f
        /*003e*/ 	.short	(.L_54 - .L_53)
	.align		4
.L_53:
        /*0040*/ 	.word	index@(_ZN3cub18CUB_300001_SM_10006detail11EmptyKernelIvEEvv)
        /*0044*/ 	.word	0x00000004


	//----- nvinfo : EIATTR_FRAME_SIZE
	.align		4
.L_54:
        /*0048*/ 	.byte	0x04, 0x11
        /*004a*/ 	.short	(.L_56 - .L_55)
	.align		4
.L_55:
        /*004c*/ 	.word	index@(_ZN3cub18CUB_300001_SM_10006detail11EmptyKernelIvEEvv)
        /*0050*/ 	.word	0x00000000


	//----- nvinfo : EIATTR_REGCOUNT
	.align		4
.L_56:
        /*0054*/ 	.byte	0x04, 0x2f
        /*0056*/ 	.short	(.L_58 - .L_57)
	.align		4
.L_57:
        /*0058*/ 	.word	index@(_ZN3cub18CUB_300001_SM_10006detail8for_each13static_kernelINS2_12policy_hub_t12policy_500_tEmN6thrust24THRUST_300001_SM_1000_NS8cuda_cub20__uninitialized_fill7functorINS7_10device_ptrIdEEdEEEEvT0_T1_)
        /*005c*/ 	.word	0x00000009


	//----- nvinfo : EIATTR_FRAME_SIZE
	.align		4
.L_58:
        /*0060*/ 	.byte	0x04, 0x11
        /*0062*/ 	.short	(.L_60 - .L_59)
	.align		4
.L_59:
        /*0064*/ 	.word	index@(_ZN3cub18CUB_300001_SM_10006detail8for_each13static_kernelINS2_12policy_hub_t12policy_500_tEmN6thrust24THRUST_300001_SM_1000_NS8cuda_cub20__uninitialized_fill7functorINS7_10device_ptrIdEEdEEEEvT0_T1_)
        /*0068*/ 	.word	0x00000000


	//----- nvinfo : EIATTR_MIN_STACK_SIZE
	.align		4
.L_60:
        /*006c*/ 	.byte	0x04, 0x12
        /*006e*/ 	.short	(.L_62 - .L_61)
	.align		4
.L_61:
        /*0070*/ 	.word	index@(_ZN3cub18CUB_300001_SM_10006detail8for_each13static_kernelINS2_12policy_hub_t12policy_500_tEmN6thrust24THRUST_300001_SM_1000_NS8cuda_cub20__uninitialized_fill7functorINS7_10device_ptrIdEEdEEEEvT0_T1_)
        /*0074*/ 	.word	0x00000000


	//----- nvinfo : EIATTR_MIN_STACK_SIZE
	.align		4
.L_62:
        /*0078*/ 	.byte	0x04, 0x12
        /*007a*/ 	.short	(.L_64 - .L_63)
	.align		4
.L_63:
        /*007c*/ 	.word	index@(_ZN3cub18CUB_300001_SM_10006detail11EmptyKernelIvEEvv)
        /*0080*/ 	.word	0x00000000


	//----- nvinfo : EIATTR_MIN_STACK_SIZE
	.align		4
.L_64:
        /*0084*/ 	.byte	0x04, 0x12
        /*0086*/ 	.short	(.L_66 - .L_65)
	.align		4
.L_65:
        /*0088*/ 	.word	index@(_Z18matrix_fill_kernelPdmm)
        /*008c*/ 	.word	0x00000000


	//----- nvinfo : EIATTR_MIN_STACK_SIZE
	.align		4
.L_66:
        /*0090*/ 	.byte	0x04, 0x12
        /*0092*/ 	.short	(.L_68 - .L_67)
	.align		4
.L_67:
        /*0094*/ 	.word	index@(_Z17matrix_mul_kernelPdS_S_mmm)
        /*0098*/ 	.word	0x00000000
.L_68:


//--------------------- .nv.compat                --------------------------
	.section	.nv.compat,"",@"SHT_CUDA_COMPAT_INFO"
	.align	4
        /*0000*/ 	.byte	0x02, 0x09, 0x00, 0x00, 0x02, 0x02, 0x01, 0x00, 0x02, 0x05, 0x05, 0x00, 0x03, 0x07, 0x01, 0x01
        /*0010*/ 	.byte	0x02, 0x03, 0x00, 0x00, 0x02, 0x06, 0x01, 0x00, 0x04, 0x0b, 0x08, 0x00, 0x01, 0x00, 0x00, 0x00
        /*0020*/ 	.byte	0x00, 0x00, 0x00, 0x00


//--------------------- .nv.info._ZN3cub18CUB_300001_SM_10006detail8for_each13static_kernelINS2_12policy_hub_t12policy_500_tEmN6thrust24THRUST_300001_SM_1000_NS8cuda_cub20__uninitialized_fill7functorINS7_10device_ptrIdEEdEEEEvT0_T1_ --------------------------
	.section	.nv.info._ZN3cub18CUB_300001_SM_10006detail8for_each13static_kernelINS2_12policy_hub_t12policy_500_tEmN6thrust24THRUST_300001_SM_1000_NS8cuda_cub20__uninitialized_fill7functorINS7_10device_ptrIdEEdEEEEvT0_T1_,"",@"SHT_CUDA_INFO"
	.sectionflags	@""
	.align	4


	//----- nvinfo : EIATTR_CUDA_API_VERSION
	.align		4
        /*0000*/ 	.byte	0x04, 0x37
        /*0002*/ 	.short	(.L_70 - .L_69)
.L_69:
        /*0004*/ 	.word	0x00000082


	//----- nvinfo : EIATTR_KPARAM_INFO
	.align		4
.L_70:
        /*0008*/ 	.byte	0x04, 0x17
        /*000a*/ 	.short	(.L_72 - .L_71)
.L_71:
        /*000c*/ 	.word	0x00000000
        /*0010*/ 	.short	0x0001
        /*0012*/ 	.short	0x0008
        /*0014*/ 	.byte	0x00, 0xf0, 0x41, 0x00


	//----- nvinfo : EIATTR_KPARAM_INFO
	.align		4
.L_72:
        /*0018*/ 	.byte	0x04, 0x17
        /*001a*/ 	.short	(.L_74 - .L_73)
.L_73:
        /*001c*/ 	.word	0x00000000
        /*0020*/ 	.short	0x0000
        /*0022*/ 	.short	0x0000
        /*0024*/ 	.byte	0x00, 0xf0, 0x21, 0x00


	//----- nvinfo : EIATTR_SPARSE_MMA_MASK
	.align		4
.L_74:
        /*0028*/ 	.byte	0x03, 0x50
        /*002a*/ 	.short	0x0000


	//----- nvinfo : EIATTR_MAXREG_COUNT
	.align		4
        /*002c*/ 	.byte	0x03, 0x1b
        /*002e*/ 	.short	0x00ff


	//----- nvinfo : EIATTR_MERCURY_ISA_VERSION
	.align		4
        /*0030*/ 	.byte	0x03, 0x5f
        /*0032*/ 	.short	0x0101


	//----- nvinfo : EIATTR_VRC_CTA_INIT_COUNT
	.align		4
        /*0034*/ 	.byte	0x02, 0x4a
	.zero		1
	.zero		1


	//----- nvinfo : EIATTR_EXIT_INSTR_OFFSETS
	.align		4
        /*0038*/ 	.byte	0x04, 0x1c
        /*003a*/ 	.short	(.L_76 - .L_75)


	//   ....[0]....
.L_75:
        /*003c*/ 	.word	0x00000130


	//   ....[1]....
        /*0040*/ 	.word	0x00000230


	//   ....[2]....
        /*0044*/ 	.word	0x00000260


	//----- nvinfo : EIATTR_MAX_THREADS
	.align		4
.L_76:
        /*0048*/ 	.byte	0x04, 0x05
        /*004a*/ 	.short	(.L_78 - .L_77)
.L_77:
        /*004c*/ 	.word	0x00000100
        /*0050*/ 	.word	0x00000001
        /*0054*/ 	.word	0x00000001


	//----- nvinfo : EIATTR_CBANK_PARAM_SIZE
	.align		4
.L_78:
        /*0058*/ 	.byte	0x03, 0x19
        /*005a*/ 	.short	0x0018


	//----- nvinfo : EIATTR_PARAM_CBANK
	.align		4
        /*005c*/ 	.byte	0x04, 0x0a
        /*005e*/ 	.short	(.L_80 - .L_79)
	.align		4
.L_79:
        /*0060*/ 	.word	index@(.nv.constant0._ZN3cub18CUB_300001_SM_10006detail8for_each13static_kernelINS2_12policy_hub_t12policy_500_tEmN6thrust24THRUST_300001_SM_1000_NS8cuda_cub20__uninitialized_fill7functorINS7_10device_ptrIdEEdEEEEvT0_T1_)
        /*0064*/ 	.short	0x0380
        /*0066*/ 	.short	0x0018


	//----- nvinfo : EIATTR_SW_WAR
	.align		4
.L_80:
        /*0068*/ 	.byte	0x04, 0x36
        /*006a*/ 	.short	(.L_82 - .L_81)
.L_81:
        /*006c*/ 	.word	0x00000008
.L_82:


//--------------------- .nv.info._ZN3cub18CUB_300001_SM_10006detail11EmptyKernelIvEEvv --------------------------
	.section	.nv.info._ZN3cub18CUB_300001_SM_10006detail11EmptyKernelIvEEvv,"",@"SHT_CUDA_INFO"
	.sectionflags	@""
	.align	4


	//----- nvinfo : EIATTR_CUDA_API_VERSION
	.align		4
        /*0000*/ 	.byte	0x04, 0x37
        /*0002*/ 	.short	(.L_84 - .L_83)
.L_83:
        /*0004*/ 	.word	0x00000082


	//----- nvinfo : EIATTR_SPARSE_MMA_MASK
	.align		4
.L_84:
        /*0008*/ 	.byte	0x03, 0x50
        /*000a*/ 	.short	0x0000


	//----- nvinfo : EIATTR_MAXREG_COUNT
	.align		4
        /*000c*/ 	.byte	0x03, 0x1b
        /*000e*/ 	.short	0x00ff


	//----- nvinfo : EIATTR_MERCURY_ISA_VERSION
	.align		4
        /*0010*/ 	.byte	0x03, 0x5f
        /*0012*/ 	.short	0x0101


	//----- nvinfo : EIATTR_VRC_CTA_INIT_COUNT
	.align		4
        /*0014*/ 	.byte	0x02, 0x4a
	.zero		1
	.zero		1


	//----- nvinfo : EIATTR_EXIT_INSTR_OFFSETS
	.align		4
        /*0018*/ 	.byte	0x04, 0x1c
        /*001a*/ 	.short	(.L_86 - .L_85)


	//   ....[0]....
.L_85:
        /*001c*/ 	.word	0x00000010


	//----- nvinfo : EIATTR_SW_WAR
	.align		4
.L_86:
        /*0020*/ 	.byte	0x04, 0x36
        /*0022*/ 	.short	(.L_88 - .L_87)
.L_87:
        /*0024*/ 	.word	0x00000008
.L_88:


//--------------------- .nv.info._Z18matrix_fill_kernelPdmm --------------------------
	.section	.nv.info._Z18matrix_fill_kernelPdmm,"",@"SHT_CUDA_INFO"
	.sectionflags	@""
	.align	4


	//----- nvinfo : EIATTR_CUDA_API_VERSION
	.align		4
        /*0000*/ 	.byte	0x04, 0x37
        /*0002*/ 	.short	(.L_90 - .L_89)
.L_89:
        /*0004*/ 	.word	0x00000082


	//----- nvinfo : EIATTR_KPARAM_INFO
	.align		4
.L_90:
        /*0008*/ 	.byte	0x04, 0x17
        /*000a*/ 	.short	(.L_92 - .L_91)
.L_91:
        /*000c*/ 	.word	0x00000000
        /*0010*/ 	.short	0x0002
        /*0012*/ 	.short	0x0010
        /*0014*/ 	.byte	0x00, 0xf0, 0x21, 0x00


	//----- nvinfo : EIATTR_KPARAM_INFO
	.align		4
.L_92:
        /*0018*/ 	.byte	0x04, 0x17
        /*001a*/ 	.short	(.L_94 - .L_93)
.L_93:
        /*001c*/ 	.word	0x00000000
        /*0020*/ 	.short	0x0001
        /*0022*/ 	.short	0x0008
        /*0024*/ 	.byte	0x00, 0xf0, 0x21, 0x00


	//----- nvinfo : EIATTR_KPARAM_INFO
	.align		4
.L_94:
        /*0028*/ 	.byte	0x04, 0x17
        /*002a*/ 	.short	(.L_96 - .L_95)
.L_95:
        /*002c*/ 	.word	0x00000000
        /*0030*/ 	.short	0x0000
        /*0032*/ 	.short	0x0000
        /*0034*/ 	.byte	0x00, 0xf5, 0x21, 0x00


	//----- nvinfo : EIATTR_SPARSE_MMA_MASK
	.align		4
.L_96:
        /*0038*/ 	.byte	0x03, 0x50
        /*003a*/ 	.short	0x0000


	//----- nvinfo : EIATTR_MAXREG_COUNT
	.align		4
        /*003c*/ 	.byte	0x03, 0x1b
        /*003e*/ 	.short	0x00ff


	//----- nvinfo : EIATTR_MERCURY_ISA_VERSION
	.align		4
        /*0040*/ 	.byte	0x03, 0x5f
        /*0042*/ 	.short	0x0101


	//----- nvinfo : EIATTR_VRC_CTA_INIT_COUNT
	.align		4
        /*0044*/ 	.byte	0x02, 0x4a
	.zero		1
	.zero		1


	//----- nvinfo : EIATTR_EXIT_INSTR_OFFSETS
	.align		4
        /*0048*/ 	.byte	0x04, 0x1c
        /*004a*/ 	.short	(.L_98 - .L_97)


	//   ....[0]....
.L_97:
        /*004c*/ 	.word	0x00000060


	//   ....[1]....
        /*0050*/ 	.word	0x00000100


	//----- nvinfo : EIATTR_CRS_STACK_SIZE
	.align		4
.L_98:
        /*0054*/ 	.byte	0x04, 0x1e
        /*0056*/ 	.short	(.L_100 - .L_99)
.L_99:
        /*0058*/ 	.word	0x00000000


	//----- nvinfo : EIATTR_CBANK_PARAM_SIZE
	.align		4
.L_100:
        /*005c*/ 	.byte	0x03, 0x19
        /*005e*/ 	.short	0x0018


	//----- nvinfo : EIATTR_PARAM_CBANK
	.align		4
        /*0060*/ 	.byte	0x04, 0x0a
        /*0062*/ 	.short	(.L_102 - .L_101)
	.align		4
.L_101:
        /*0064*/ 	.word	index@(.nv.constant0._Z18matrix_fill_kernelPdmm)
        /*0068*/ 	.short	0x0380
        /*006a*/ 	.short	0x0018


	//----- nvinfo : EIATTR_SW_WAR
	.align		4
.L_102:
        /*006c*/ 	.byte	0x04, 0x36
        /*006e*/ 	.short	(.L_104 - .L_103)
.L_103:
        /*0070*/ 	.word	0x00000008
.L_104:


//--------------------- .nv.info._Z17matrix_mul_kernelPdS_S_mmm --------------------------
	.section	.nv.info._Z17matrix_mul_kernelPdS_S_mmm,"",@"SHT_CUDA_INFO"
	.sectionflags	@""
	.align	4


	//----- nvinfo : EIATTR_CUDA_API_VERSION
	.align		4
        /*0000*/ 	.byte	0x04, 0x37
        /*0002*/ 	.short	(.L_106 - .L_105)
.L_105:
        /*0004*/ 	.word	0x00000082


	//----- nvinfo : EIATTR_KPARAM_INFO
	.align		4
.L_106:
        /*0008*/ 	.byte	0x04, 0x17
        /*000a*/ 	.short	(.L_108 - .L_107)
.L_107:
        /*000c*/ 	.word	0x00000000
        /*0010*/ 	.short	0x0005
        /*0012*/ 	.short	0x0028
        /*0014*/ 	.byte	0x00, 0xf0, 0x21, 0x00


	//----- nvinfo : EIATTR_KPARAM_INFO
	.align		4
.L_108:
        /*0018*/ 	.byte	0x04, 0x17
        /*001a*/ 	.short	(.L_110 - .L_109)
.L_109:
        /*001c*/ 	.word	0x00000000
        /*0020*/ 	.short	0x0004
        /*0022*/ 	.short	0x0020
        /*0024*/ 	.byte	0x00, 0xf0, 0x21, 0x00


	//----- nvinfo : EIATTR_KPARAM_INFO
	.align		4
.L_110:
        /*0028*/ 	.byte	0x04, 0x17
        /*002a*/ 	.short	(.L_112 - .L_111)
.L_111:
        /*002c*/ 	.word	0x00000000
        /*0030*/ 	.short	0x0003
        /*0032*/ 	.short	0x0018
        /*0034*/ 	.byte	0x00, 0xf0, 0x21, 0x00


	//----- nvinfo : EIATTR_KPARAM_INFO
	.align		4
.L_112:
        /*0038*/ 	.byte	0x04, 0x17
        /*003a*/ 	.short	(.L_114 - .L_113)
.L_113:
        /*003c*/ 	.word	0x00000000
        /*0040*/ 	.short	0x0002
        /*0042*/ 	.short	0x0010
        /*0044*/ 	.byte	0x00, 0xf5, 0x21, 0x00


	//----- nvinfo : EIATTR_KPARAM_INFO
	.align		4
.L_114:
        /*0048*/ 	.byte	0x04, 0x17
        /*004a*/ 	.short	(.L_116 - .L_115)
.L_115:
        /*004c*/ 	.word	0x00000000
        /*0050*/ 	.short	0x0001
        /*0052*/ 	.short	0x0008
        /*0054*/ 	.byte	0x00, 0xf5, 0x21, 0x00


	//----- nvinfo : EIATTR_KPARAM_INFO
	.align		4
.L_116:
        /*0058*/ 	.byte	0x04, 0x17
        /*005a*/ 	.short	(.L_118 - .L_117)
.L_117:
        /*005c*/ 	.word	0x00000000
        /*0060*/ 	.short	0x0000
        /*0062*/ 	.short	0x0000
        /*0064*/ 	.byte	0x00, 0xf5, 0x21, 0x00


	//----- nvinfo : EIATTR_SPARSE_MMA_MASK
	.align		4
.L_118:
        /*0068*/ 	.byte	0x03, 0x50
        /*006a*/ 	.short	0x0000


	//----- nvinfo : EIATTR_MAXREG_COUNT
	.align		4
        /*006c*/ 	.byte	0x03, 0x1b
        /*006e*/ 	.short	0x00ff


	//----- nvinfo : EIATTR_MERCURY_ISA_VERSION
	.align		4
        /*0070*/ 	.byte	0x03, 0x5f
        /*0072*/ 	.short	0x0101


	//----- nvinfo : EIATTR_VRC_CTA_INIT_COUNT
	.align		4
        /*0074*/ 	.byte	0x02, 0x4a
	.zero		1
	.zero		1


	//----- nvinfo : EIATTR_EXIT_INSTR_OFFSETS
	.align		4
        /*0078*/ 	.byte	0x04, 0x1c
        /*007a*/ 	.short	(.L_120 - .L_119)


	//   ....[0]....
.L_119:
        /*007c*/ 	.word	0x00000060


	//   ....[1]....
        /*0080*/ 	.word	0x00000130


	//   ....[2]....
        /*0084*/ 	.word	0x00001250


	//----- nvinfo : EIATTR_CRS_STACK_SIZE
	.align		4
.L_120:
        /*0088*/ 	.byte	0x04, 0x1e
        /*008a*/ 	.short	(.L_122 - .L_121)
.L_121:
        /*008c*/ 	.word	0x00000000


	//----- nvinfo : EIATTR_CBANK_PARAM_SIZE
	.align		4
.L_122:
        /*0090*/ 	.byte	0x03, 0x19
        /*0092*/ 	.short	0x0030


	//----- nvinfo : EIATTR_PARAM_CBANK
	.align		4
        /*0094*/ 	.byte	0x04, 0x0a
        /*0096*/ 	.short	(.L_124 - .L_123)
	.align		4
.L_123:
        /*0098*/ 	.word	index@(.nv.constant0._Z17matrix_mul_kernelPdS_S_mmm)
        /*009c*/ 	.short	0x0380
        /*009e*/ 	.short	0x0030


	//----- nvinfo : EIATTR_SW_WAR
	.align		4
.L_124:
        /*00a0*/ 	.byte	0x04, 0x36
        /*00a2*/ 	.short	(.L_126 - .L_125)
.L_125:
        /*00a4*/ 	.word	0x00000008
.L_126:


//--------------------- .nv.callgraph             --------------------------
	.section	.nv.callgraph,"",@"SHT_CUDA_CALLGRAPH"
	.align	4
	.sectionentsize	8
	.align		4
        /*0000*/ 	.word	0x00000000
	.align		4
        /*0004*/ 	.word	0xffffffff
	.align		4
        /*0008*/ 	.word	0x00000000
	.align		4
        /*000c*/ 	.word	0xfffffffe
	.align		4
        /*0010*/ 	.word	0x00000000
	.align		4
        /*0014*/ 	.word	0xfffffffd
	.align		4
        /*0018*/ 	.word	0x00000000
	.align		4
        /*001c*/ 	.word	0xfffffffc


//--------------------- .nv.constant4             --------------------------
	.section	.nv.constant4,"a",@progbits
	.align	8
	.align		8
.nv.constant4:
        /*0000*/ 	.dword	_ZN34_INTERNAL_a11e179d_4_k_cu_2015ca3a4cuda3std3__45__cpo5beginE
	.align		8
        /*0008*/ 	.dword	_ZN34_INTERNAL_a11e179d_4_k_cu_2015ca3a4cuda3std3__45__cpo3endE
	.align		8
        /*0010*/ 	.dword	_ZN34_INTERNAL_a11e179d_4_k_cu_2015ca3a4cuda3std3__45__cpo6cbeginE
	.align		8
        /*0018*/ 	.dword	_ZN34_INTERNAL_a11e179d_4_k_cu_2015ca3a4cuda3std3__45__cpo4cendE
	.align		8
        /*0020*/ 	.dword	_ZN34_INTERNAL_a11e179d_4_k_cu_2015ca3a4cuda3std3__45__cpo6rbeginE
	.align		8
        /*0028*/ 	.dword	_ZN34_INTERNAL_a11e179d_4_k_cu_2015ca3a4cuda3std3__45__cpo4rendE
	.align		8
        /*0030*/ 	.dword	_ZN34_INTERNAL_a11e179d_4_k_cu_2015ca3a4cuda3std3__45__cpo7crbeginE
	.align		8
        /*0038*/ 	.dword	_ZN34_INTERNAL_a11e179d_4_k_cu_2015ca3a4cuda3std3__45__cpo5crendE
	.align		8
        /*0040*/ 	.dword	_ZN34_INTERNAL_a11e179d_4_k_cu_2015ca3a4cuda3std3__436_GLOBAL__N__a11e179d_4_k_cu_2015ca3a6ignoreE
	.align		8
        /*0048*/ 	.dword	_ZN34_INTERNAL_a11e179d_4_k_cu_2015ca3a4cuda3std3__419piecewise_constructE
	.align		8
        /*0050*/ 	.dword	_ZN34_INTERNAL_a11e179d_4_k_cu_2015ca3a4cuda3std3__48in_placeE
	.align		8
        /*0058*/ 	.dword	_ZN34_INTERNAL_a11e179d_4_k_cu_2015ca3a4cuda3std3__420unreachable_sentinelE
	.align		8
        /*0060*/ 	.dword	_ZN34_INTERNAL_a11e179d_4_k_cu_2015ca3a4cuda3std3__47nulloptE
	.align		8
        /*0068*/ 	.dword	_ZN34_INTERNAL_a11e179d_4_k_cu_2015ca3a4cuda3std3__48unexpectE
	.align		8
        /*0070*/ 	.dword	_ZN34_INTERNAL_a11e179d_4_k_cu_2015ca3a4cuda3std6ranges3__45__cpo4swapE
	.align		8
        /*0078*/ 	.dword	_ZN34_INTERNAL_a11e179d_4_k_cu_2015ca3a4cuda3std6ranges3__45__cpo9iter_moveE
	.align		8
        /*0080*/ 	.dword	_ZN34_INTERNAL_a11e179d_4_k_cu_2015ca3a4cuda3std6ranges3__45__cpo5beginE
	.align		8
        /*0088*/ 	.dword	_ZN34_INTERNAL_a11e179d_4_k_cu_2015ca3a4cuda3std6ranges3__45__cpo3endE
	.align		8
        /*0090*/ 	.dword	_ZN34_INTERNAL_a11e179d_4_k_cu_2015ca3a4cuda3std6ranges3__45__cpo6cbeginE
	.align		8
        /*0098*/ 	.dword	_ZN34_INTERNAL_a11e179d_4_k_cu_2015ca3a4cuda3std6ranges3__45__cpo4cendE
	.align		8
        /*00a0*/ 	.dword	_ZN34_INTERNAL_a11e179d_4_k_cu_2015ca3a4cuda3std6ranges3__45__cpo7advanceE
	.align		8
        /*00a8*/ 	.dword	_ZN34_INTERNAL_a11e179d_4_k_cu_2015ca3a4cuda3std6ranges3__45__cpo9iter_swapE
	.align		8
        /*00b0*/ 	.dword	_ZN34_INTERNAL_a11e179d_4_k_cu_2015ca3a4cuda3std6ranges3__45__cpo4nextE
	.align		8
        /*00b8*/ 	.dword	_ZN34_INTERNAL_a11e179d_4_k_cu_2015ca3a4cuda3std6ranges3__45__cpo4prevE
	.align		8
        /*00c0*/ 	.dword	_ZN34_INTERNAL_a11e179d_4_k_cu_2015ca3a4cuda3std6ranges3__45__cpo4dataE
	.align		8
        /*00c8*/ 	.dword	_ZN34_INTERNAL_a11e179d_4_k_cu_2015ca3a4cuda3std6ranges3__45__cpo5cdataE
	.align		8
        /*00d0*/ 	.dword	_ZN34_INTERNAL_a11e179d_4_k_cu_2015ca3a4cuda3std6ranges3__45__cpo4sizeE
	.align		8
        /*00d8*/ 	.dword	_ZN34_INTERNAL_a11e179d_4_k_cu_2015ca3a4cuda3std6ranges3__45__cpo5ssizeE
	.align		8
        /*00e0*/ 	.dword	_ZN34_INTERNAL_a11e179d_4_k_cu_2015ca3a4cuda3std6ranges3__45__cpo8distanceE
	.align		8
        /*00e8*/ 	.dword	_ZN34_INTERNAL_a11e179d_4_k_cu_2015ca3a6thrust24THRUST_300001_SM_1000_NS8cuda_cub3parE
	.align		8
        /*00f0*/ 	.dword	_ZN34_INTERNAL_a11e179d_4_k_cu_2015ca3a6thrust24THRUST_300001_SM_1000_NS8cuda_cub10par_nosyncE
	.align		8
        /*00f8*/ 	.dword	_ZN34_INTERNAL_a11e179d_4_k_cu_2015ca3a6thrust24THRUST_300001_SM_1000_NS6system6detail10sequential3seqE
	.align		8
        /*0100*/ 	.dword	_ZN34_INTERNAL_a11e179d_4_k_cu_2015ca3a6thrust24THRUST_300001_SM_1000_NS12placeholders2_1E
	.align		8
        /*0108*/ 	.dword	_ZN34_INTERNAL_a11e179d_4_k_cu_2015ca3a6thrust24THRUST_300001_SM_1000_NS12placeholders2_2E
	.align		8
        /*0110*/ 	.dword	_ZN34_INTERNAL_a11e179d_4_k_cu_2015ca3a6thrust24THRUST_300001_SM_1000_NS12placeholders2_3E
	.align		8
        /*0118*/ 	.dword	_ZN34_INTERNAL_a11e179d_4_k_cu_2015ca3a6thrust24THRUST_300001_SM_1000_NS12placeholders2_4E
	.align		8
        /*0120*/ 	.dword	_ZN34_INTERNAL_a11e179d_4_k_cu_2015ca3a6thrust24THRUST_300001_SM_1000_NS12placeholders2_5E
	.align		8
        /*0128*/ 	.dword	_ZN34_INTERNAL_a11e179d_4_k_cu_2015ca3a6thrust24THRUST_300001_SM_1000_NS12placeholders2_6E
	.align		8
        /*0130*/ 	.dword	_ZN34_INTERNAL_a11e179d_4_k_cu_2015ca3a6thrust24THRUST_300001_SM_1000_NS12placeholders2_7E
	.align		8
        /*0138*/ 	.dword	_ZN34_INTERNAL_a11e179d_4_k_cu_2015ca3a6thrust24THRUST_300001_SM_1000_NS12placeholders2_8E
	.align		8
        /*0140*/ 	.dword	_ZN34_INTERNAL_a11e179d_4_k_cu_2015ca3a6thrust24THRUST_300001_SM_1000_NS12placeholders2_9E
	.align		8
        /*0148*/ 	.dword	_ZN34_INTERNAL_a11e179d_4_k_cu_2015ca3a6thrust24THRUST_300001_SM_1000_NS12placeholders3_10E
	.align		8
        /*0150*/ 	.dword	_ZN34_INTERNAL_a11e179d_4_k_cu_2015ca3a6thrust24THRUST_300001_SM_1000_NS3seqE


//--------------------- .text._ZN3cub18CUB_300001_SM_10006detail8for_each13static_kernelINS2_12policy_hub_t12policy_500_tEmN6thrust24THRUST_300001_SM_1000_NS8cuda_cub20__uninitialized_fill7functorINS7_10device_ptrIdEEdEEEEvT0_T1_ --------------------------
	.section	.text._ZN3cub18CUB_300001_SM_10006detail8for_each13static_kernelINS2_12policy_hub_t12policy_500_tEmN6thrust24THRUST_300001_SM_1000_NS8cuda_cub20__uninitialized_fill7functorINS7_10device_ptrIdEEdEEEEvT0_T1_,"ax",@progbits
	.align	128
        .global         _ZN3cub18CUB_300001_SM_10006detail8for_each13static_kernelINS2_12policy_hub_t12policy_500_tEmN6thrust24THRUST_300001_SM_1000_NS8cuda_cub20__uninitialized_fill7functorINS7_10device_ptrIdEEdEEEEvT0_T1_
        .type           _ZN3cub18CUB_300001_SM_10006detail8for_each13static_kernelINS2_12policy_hub_t12policy_500_tEmN6thrust24THRUST_300001_SM_1000_NS8cuda_cub20__uninitialized_fill7functorINS7_10device_ptrIdEEdEEEEvT0_T1_,@function
        .size           _ZN3cub18CUB_300001_SM_10006detail8for_each13static_kernelINS2_12policy_hub_t12policy_500_tEmN6thrust24THRUST_300001_SM_1000_NS8cuda_cub20__uninitialized_fill7functorINS7_10device_ptrIdEEdEEEEvT0_T1_,(.L_x_18 - _ZN3cub18CUB_300001_SM_10006detail8for_each13static_kernelINS2_12policy_hub_t12policy_500_tEmN6thrust24THRUST_300001_SM_1000_NS8cuda_cub20__uninitialized_fill7functorINS7_10device_ptrIdEEdEEEEvT0_T1_)
        .other          _ZN3cub18CUB_300001_SM_10006detail8for_each13static_kernelINS2_12policy_hub_t12policy_500_tEmN6thrust24THRUST_300001_SM_1000_NS8cuda_cub20__uninitialized_fill7functorINS7_10device_ptrIdEEdEEEEvT0_T1_,@"STO_CUDA_ENTRY STV_DEFAULT"
_ZN3cub18CUB_300001_SM_10006detail8for_each13static_kernelINS2_12policy_hub_t12policy_500_tEmN6thrust24THRUST_300001_SM_1000_NS8cuda_cub20__uninitialized_fill7functorINS7_10device_ptrIdEEdEEEEvT0_T1_:
.text._ZN3cub18CUB_300001_SM_10006detail8for_each13static_kernelINS2_12policy_hub_t12policy_500_tEmN6thrust24THRUST_300001_SM_1000_NS8cuda_cub20__uninitialized_fill7functorINS7_10device_ptrIdEEdEEEEvT0_T1_:
[----:B------:R-:W-:Y:S08]  /*0000*/  LDC R1, c[0x0][0x37c] ;  /* 0x0000df00ff017b82 */ /* 0x000ff00000000800 */
[----:B------:R-:W0:Y:S01]  /*0010*/  S2UR UR4, SR_CTAID.X ;  /* 0x00000000000479c3 */ /* 0x000e220000002500 */
[----:B------:R-:W1:Y:S01]  /*0020*/  LDCU.64 UR6, c[0x0][0x380] ;  /* 0x00007000ff0677ac */ /* 0x000e620008000a00 */
[----:B------:R-:W2:Y:S01]  /*0030*/  LDCU.64 UR8, c[0x0][0x358] ;  /* 0x00006b00ff0877ac */ /* 0x000ea20008000a00 */
[----:B0-----:R-:W-:-:S04]  /*0040*/  UIMAD.WIDE.U32 UR4, UR4, 0x200, URZ ;  /* 0x00000200040478a5 */ /* 0x001fc8000f8e00ff */
[----:B-1----:R-:W-:-:S04]  /*0050*/  UIADD3 UR6, UP0, UPT, -UR4, UR6, URZ ;  /* 0x0000000604067290 */ /* 0x002fc8000ff1e1ff */
[----:B------:R-:W-:Y:S02]  /*0060*/  UIADD3.X UR7, UPT, UPT, ~UR5, UR7, URZ, UP0, !UPT ;  /* 0x0000000705077290 */ /* 0x000fe400087fe5ff */
[----:B------:R-:W-:-:S04]  /*0070*/  UISETP.GE.U32.AND UP0, UPT, UR6, 0x200, UPT ;  /* 0x000002000600788c */ /* 0x000fc8000bf06070 */
[----:B------:R-:W-:-:S09]  /*0080*/  UISETP.GE.U32.AND.EX UP0, UPT, UR7, URZ, UPT, UP0 ;  /* 0x000000ff0700728c */ /* 0x000fd2000bf06100 */
[----:B--2---:R-:W-:Y:S05]  /*0090*/  BRA.U !UP0, `(.L_x_0) ;  /* 0x0000000108287547 */ /* 0x004fea000b800000 */
[----:B------:R-:W0:Y:S01]  /*00a0*/  S2R R0, SR_TID.X ;  /* 0x0000000000007919 */ /* 0x000e220000002100 */
[----:B------:R-:W1:Y:S01]  /*00b0*/  LDCU.64 UR6, c[0x0][0x388] ;  /* 0x00007100ff0677ac */ /* 0x000e620008000a00 */
[----:B------:R-:W2:Y:S01]  /*00c0*/  LDC.64 R4, c[0x0][0x390] ;  /* 0x0000e400ff047b82 */ /* 0x000ea20000000a00 */
[----:B0-----:R-:W-:-:S05]  /*00d0*/  IADD3 R0, P0, PT, R0, UR4, RZ ;  /* 0x0000000400007c10 */ /* 0x001fca000ff1e0ff */
[----:B------:R-:W-:Y:S01]  /*00e0*/  IMAD.X R3, RZ, RZ, UR5, P0 ;  /* 0x00000005ff037e24 */ /* 0x000fe200080e06ff */
[----:B-1----:R-:W-:-:S04]  /*00f0*/  LEA R2, P0, R0, UR6, 0x3 ;  /* 0x0000000600027c11 */ /* 0x002fc8000f8018ff */
[----:B------:R-:W-:-:S05]  /*0100*/  LEA.HI.X R3, R0, UR7, R3, 0x3, P0 ;  /* 0x0000000700037c11 */ /* 0x000fca00080f1c03 */
[----:B--2---:R-:W-:Y:S04]  /*0110*/  STG.E.64 desc[UR8][R2.64], R4 ;  /* 0x0000000402007986 */ /* 0x004fe8000c101b08 */
[----:B------:R-:W-:Y:S01]  /*0120*/  STG.E.64 desc[UR8][R2.64+0x800], R4 ;  /* 0x0008000402007986 */ /* 0x000fe2000c101b08 */
[----:B------:R-:W-:Y:S05]  /*0130*/  EXIT ;  /* 0x000000000000794d */ /* 0x000fea0003800000 */
.L_x_0:
[----:B------:R-:W0:Y:S01]  /*0140*/  S2R R0, SR_TID.X ;  /* 0x0000000000007919 */ /* 0x000e220000002100 */
[----:B------:R-:W-:Y:S01]  /*0150*/  IMAD.U32 R2, RZ, RZ, UR7 ;  /* 0x00000007ff027e24 */ /* 0x000fe2000f8e00ff */
[----:B------:R-:W1:Y:S01]  /*0160*/  LDCU.64 UR10, c[0x0][0x388] ;  /* 0x00007100ff0a77ac */ /* 0x000e620008000a00 */
[----:B------:R-:W-:Y:S01]  /*0170*/  IMAD.U32 R6, RZ, RZ, UR7 ;  /* 0x00000007ff067e24 */ /* 0x000fe2000f8e00ff */
[----:B0-----:R-:W-:-:S04]  /*0180*/  ISETP.LT.U32.AND P0, PT, R0, UR6, PT ;  /* 0x0000000600007c0c */ /* 0x001fc8000bf01070 */
[----:B------:R-:W-:Y:S01]  /*0190*/  ISETP.GT.U32.AND.EX P0, PT, R2, RZ, PT, P0 ;  /* 0x000000ff0200720c */ /* 0x000fe20003f04100 */
[C---:B------:R-:W-:Y:S01]  /*01a0*/  VIADD R2, R0.reuse, 0x100 ;  /* 0x0000010000027836 */ /* 0x040fe20000000000 */
[----:B------:R-:W-:-:S04]  /*01b0*/  IADD3 R0, P2, PT, R0, UR4, RZ ;  /* 0x0000000400007c10 */ /* 0x000fc8000ff5e0ff */
[----:B------:R-:W-:Y:S01]  /*01c0*/  ISETP.LT.U32.AND P1, PT, R2, UR6, PT ;  /* 0x0000000602007c0c */ /* 0x000fe2000bf21070 */
[----:B------:R-:W-:Y:S01]  /*01d0*/  IMAD.X R3, RZ, RZ, UR5, P2 ;  /* 0x00000005ff037e24 */ /* 0x000fe200090e06ff */
[----:B-1----:R-:W-:Y:S02]  /*01e0*/  LEA R2, P2, R0, UR10, 0x3 ;  /* 0x0000000a00027c11 */ /* 0x002fe4000f8418ff */
[----:B------:R-:W-:Y:S02]  /*01f0*/  ISETP.GT.U32.AND.EX P1, PT, R6, RZ, PT, P1 ;  /* 0x000000ff0600720c */ /* 0x000fe40003f24110 */
[----:B------:R-:W-:Y:S01]  /*0200*/  LEA.HI.X R3, R0, UR11, R3, 0x3, P2 ;  /* 0x0000000b00037c11 */ /* 0x000fe200090f1c03 */
[----:B------:R-:W0:Y:S04]  /*0210*/  @P0 LDC.64 R4, c[0x0][0x390] ;  /* 0x0000e400ff040b82 */ /* 0x000e280000000a00 */
[----:B0-----:R0:W-:Y:S06]  /*0220*/  @P0 STG.E.64 desc[UR8][R2.64], R4 ;  /* 0x0000000402000986 */ /* 0x0011ec000c101b08 */
[----:B------:R-:W-:Y:S05]  /*0230*/  @!P1 EXIT ;  /* 0x000000000000994d */ /* 0x000fea0003800000 */
[----:B0-----:R-:W0:Y:S02]  /*0240*/  LDC.64 R4, c[0x0][0x390] ;  /* 0x0000e400ff047b82 */ /* 0x001e240000000a00 */
[----:B0-----:R-:W-:Y:S01]  /*0250*/  STG.E.64 desc[UR8][R2.64+0x800], R4 ;  /* 0x0008000402007986 */ /* 0x001fe2000c101b08 */
[----:B------:R-:W-:Y:S05]  /*0260*/  EXIT ;  /* 0x000000000000794d */ /* 0x000fea0003800000 */
.L_x_1:
[----:B------:R-:W-:-:S00]  /*0270*/  BRA `(.L_x_1) ;  /* 0xfffffffc00fc7947 */ /* 0x000fc0000383ffff */
[----:B------:R-:W-:-:S00]  /*0280*/  NOP ;  /* 0x0000000000007918 */ /* 0x000fc00000000000 */
[----:B------:R-:W-:-:S00]  /*0290*/  NOP ;  /* 0x0000000000007918 */ /* 0x000fc00000000000 */
[----:B------:R-:W-:-:S00]  /*02a0*/  NOP ;  /* 0x0000000000007918 */ /* 0x000fc00000000000 */
[----:B------:R-:W-:-:S00]  /*02b0*/  NOP ;  /* 0x0000000000007918 */ /* 0x000fc00000000000 */
[----:B------:R-:W-:-:S00]  /*02c0*/  NOP ;  /* 0x0000000000007918 */ /* 0x000fc00000000000 */
[----:B------:R-:W-:-:S00]  /*02d0*/  NOP ;  /* 0x0000000000007918 */ /* 0x000fc00000000000 */
[----:B------:R-:W-:-:S00]  /*02e0*/  NOP ;  /* 0x0000000000007918 */ /* 0x000fc00000000000 */
[----:B------:R-:W-:-:S00]  /*02f0*/  NOP ;  /* 0x0000000000007918 */ /* 0x000fc00000000000 */
.L_x_18:


//--------------------- .text._ZN3cub18CUB_300001_SM_10006detail11EmptyKernelIvEEvv --------------------------
	.section	.text._ZN3cub18CUB_300001_SM_10006detail11EmptyKernelIvEEvv,"ax",@progbits
	.align	128
        .global         _ZN3cub18CUB_300001_SM_10006detail11EmptyKernelIvEEvv
        .type           _ZN3cub18CUB_300001_SM_10006detail11EmptyKernelIvEEvv,@function
        .size           _ZN3cub18CUB_300001_SM_10006detail11EmptyKernelIvEEvv,(.L_x_19 - _ZN3cub18CUB_300001_SM_10006detail11EmptyKernelIvEEvv)
        .other          _ZN3cub18CUB_300001_SM_10006detail11EmptyKernelIvEEvv,@"STO_CUDA_ENTRY STV_DEFAULT"
_ZN3cub18CUB_300001_SM_10006detail11EmptyKernelIvEEvv:
.text._ZN3cub18CUB_300001_SM_10006detail11EmptyKernelIvEEvv:
[----:B------:R-:W-:Y:S01]  /*0000*/  LDC R1, c[0x0][0x37c] ;  /* 0x0000df00ff017b82 */ /* 0x000fe20000000800 */
[----:B------:R-:W-:Y:S05]  /*0010*/  EXIT ;  /* 0x000000000000794d */ /* 0x000fea0003800000 */
.L_x_2:
        /* <DEDUP_REMOVED lines=14> */
.L_x_19:


//--------------------- .text._Z18matrix_fill_kernelPdmm --------------------------
	.section	.text._Z18matrix_fill_kernelPdmm,"ax",@progbits
	.align	128
        .global         _Z18matrix_fill_kernelPdmm
        .type           _Z18matrix_fill_kernelPdmm,@function
        .size           _Z18matrix_fill_kernelPdmm,(.L_x_20 - _Z18matrix_fill_kernelPdmm)
        .other          _Z18matrix_fill_kernelPdmm,@"STO_CUDA_ENTRY STV_DEFAULT"
_Z18matrix_fill_kernelPdmm:
.text._Z18matrix_fill_kernelPdmm:
[----:B------:R-:W-:Y:S01]  /*0000*/  LDC R1, c[0x0][0x37c] ;  /* 0x0000df00ff017b82 */ /* 0x000fe20000000800 */
[----:B------:R-:W0:Y:S01]  /*0010*/  S2R R9, SR_TID.X ;  /* 0x0000000000097919 */ /* 0x000e220000002100 */
[----:B------:R-:W1:Y:S01]  /*0020*/  LDCU UR4, c[0x0][0x390] ;  /* 0x00007200ff0477ac */ /* 0x000e620008000800 */
[----:B------:R-:W1:Y:S02]  /*0030*/  LDCU UR5, c[0x0][0x388] ;  /* 0x00007100ff0577ac */ /* 0x000e640008000800 */
[----:B-1----:R-:W-:-:S06]  /*0040*/  UIMAD UR4, UR4, UR5, URZ ;  /* 0x00000005040472a4 */ /* 0x002fcc000f8e02ff */
[----:B0-----:R-:W-:-:S13]  /*0050*/  ISETP.GE.AND P0, PT, R9, UR4, PT ;  /* 0x0000000409007c0c */ /* 0x001fda000bf06270 */
[----:B------:R-:W-:Y:S05]  /*0060*/  @P0 EXIT ;  /* 0x000000000000094d */ /* 0x000fea0003800000 */
[----:B------:R-:W0:Y:S01]  /*0070*/  LDC.64 R6, c[0x0][0x380] ;  /* 0x0000e000ff067b82 */ /* 0x000e220000000a00 */
[----:B------:R-:W1:Y:S01]  /*0080*/  LDCU UR5, c[0x0][0x360] ;  /* 0x00006c00ff0577ac */ /* 0x000e620008000800 */
[----:B------:R-:W2:Y:S02]  /*0090*/  LDCU.64 UR6, c[0x0][0x358] ;  /* 0x00006b00ff0677ac */ /* 0x000ea40008000a00 */
.L_x_3:
[----:B---3--:R1:W2:Y:S01]  /*00a0*/  I2F.F64 R2, R9 ;  /* 0x0000000900027312 */ /* 0x0082a20000201c00 */
[C---:B0-----:R-:W-:Y:S01]  /*00b0*/  IMAD.WIDE R4, R9.reuse, 0x8, R6 ;  /* 0x0000000809047825 */ /* 0x041fe200078e0206 */
[----:B-1----:R-:W-:-:S04]  /*00c0*/  IADD3 R9, PT, PT, R9, UR5, RZ ;  /* 0x0000000509097c10 */ /* 0x002fc8000fffe0ff */
[----:B------:R-:W-:Y:S01]  /*00d0*/  ISETP.GE.AND P0, PT, R9, UR4, PT ;  /* 0x0000000409007c0c */ /* 0x000fe2000bf06270 */
[----:B--2---:R3:W-:-:S12]  /*00e0*/  STG.E.64 desc[UR6][R4.64], R2 ;  /* 0x0000000204007986 */ /* 0x0047d8000c101b06 */
[----:B------:R-:W-:Y:S05]  /*00f0*/  @!P0 BRA `(.L_x_3) ;  /* 0xfffffffc00e88947 */ /* 0x000fea000383ffff */
[----:B------:R-:W-:Y:S05]  /*0100*/  EXIT ;  /* 0x000000000000794d */ /* 0x000fea0003800000 */
.L_x_4:
        /* <DEDUP_REMOVED lines=15> */
.L_x_20:


//--------------------- .text._Z17matrix_mul_kernelPdS_S_mmm --------------------------
	.section	.text._Z17matrix_mul_kernelPdS_S_mmm,"ax",@progbits
	.align	128
        .global         _Z17matrix_mul_kernelPdS_S_mmm
        .type           _Z17matrix_mul_kernelPdS_S_mmm,@function
        .size           _Z17matrix_mul_kernelPdS_S_mmm,(.L_x_17 - _Z17matrix_mul_kernelPdS_S_mmm)
        .other          _Z17matrix_mul_kernelPdS_S_mmm,@"STO_CUDA_ENTRY STV_DEFAULT"
_Z17matrix_mul_kernelPdS_S_mmm:
.text._Z17matrix_mul_kernelPdS_S_mmm:
[----:B------:R-:W-:Y:S01]  /*0000*/  LDC R1, c[0x0][0x37c] ;  /* 0x0000df00ff017b82 */ /* 0x000fe20000000800 */
[----:B------:R-:W0:Y:S01]  /*0010*/  S2R R0, SR_TID.X ;  /* 0x0000000000007919 */ /* 0x000e220000002100 */
[----:B------:R-:W1:Y:S01]  /*0020*/  LDCU UR8, c[0x0][0x3a8] ;  /* 0x00007500ff0877ac */ /* 0x000e620008000800 */
[----:B------:R-:W1:Y:S02]  /*0030*/  LDCU UR6, c[0x0][0x398] ;  /* 0x00007300ff0677ac */ /* 0x000e640008000800 */
[----:B-1----:R-:W-:-:S06]  /*0040*/  UIMAD UR6, UR8, UR6, URZ ;  /* 0x00000006080672a4 */ /* 0x002fcc000f8e02ff */
[----:B0-----:R-:W-:-:S13]  /*0050*/  ISETP.GE.AND P0, PT, R0, UR6, PT ;  /* 0x0000000600007c0c */ /* 0x001fda000bf06270 */
[----:B------:R-:W-:Y:S05]  /*0060*/  @P0 EXIT ;  /* 0x000000000000094d */ /* 0x000fea0003800000 */
[----:B------:R-:W0:Y:S01]  /*0070*/  LDCU.64 UR4, c[0x0][0x3a0] ;  /* 0x00007400ff0477ac */ /* 0x000e220008000a00 */
[----:B------:R-:W1:Y:S01]  /*0080*/  LDCU UR12, c[0x0][0x360] ;  /* 0x00006c00ff0c77ac */ /* 0x000e620008000800 */
[----:B------:R-:W2:Y:S01]  /*0090*/  LDCU.64 UR10, c[0x0][0x358] ;  /* 0x00006b00ff0a77ac */ /* 0x000ea20008000a00 */
[----:B0-----:R-:W-:-:S04]  /*00a0*/  UISETP.NE.U32.AND UP0, UPT, UR4, URZ, UPT ;  /* 0x000000ff0400728c */ /* 0x001fc8000bf05070 */
[----:B------:R-:W-:-:S09]  /*00b0*/  UISETP.NE.AND.EX UP0, UPT, UR5, URZ, UPT, UP0 ;  /* 0x000000ff0500728c */ /* 0x000fd2000bf05300 */
[----:B-12---:R-:W-:Y:S05]  /*00c0*/  BRA.U UP0, `(.L_x_5) ;  /* 0x00000001001c7547 */ /* 0x006fea000b800000 */
[----:B------:R-:W0:Y:S02]  /*00d0*/  LDC.64 R4, c[0x0][0x390] ;  /* 0x0000e400ff047b82 */ /* 0x000e240000000a00 */
.L_x_6:
[----:B0-----:R-:W-:-:S04]  /*00e0*/  IMAD.WIDE R2, R0, 0x8, R4 ;  /* 0x0000000800027825 */ /* 0x001fc800078e0204 */
[----:B------:R-:W-:Y:S01]  /*00f0*/  VIADD R0, R0, UR12 ;  /* 0x0000000c00007c36 */ /* 0x000fe20008000000 */
[----:B------:R1:W-:Y:S04]  /*0100*/  STG.E.64 desc[UR10][R2.64], RZ ;  /* 0x000000ff02007986 */ /* 0x0003e8000c101b0a */
[----:B------:R-:W-:-:S13]  /*0110*/  ISETP.GE.AND P0, PT, R0, UR6, PT ;  /* 0x0000000600007c0c */ /* 0x000fda000bf06270 */
[----:B-1----:R-:W-:Y:S05]  /*0120*/  @!P0 BRA `(.L_x_6) ;  /* 0xfffffffc00ec8947 */ /* 0x002fea000383ffff */
[----:B------:R-:W-:Y:S05]  /*0130*/  EXIT ;  /* 0x000000000000794d */ /* 0x000fea0003800000 */
.L_x_5:
[----:B------:R-:W0:Y:S01]  /*0140*/  LDCU UR5, c[0x0][0x3ac] ;  /* 0x00007580ff0577ac */ /* 0x000e220008000800 */
[----:B------:R-:W-:Y:S02]  /*0150*/  USHF.L.U32 UR15, UR8, 0x3, URZ ;  /* 0x00000003080f7899 */ /* 0x000fe400080006ff */
[----:B------:R-:W-:Y:S02]  /*0160*/  ULOP3.LUT UR9, UR4, 0xfffffff8, URZ, 0xc0, !UPT ;  /* 0xfffffff804097892 */ /* 0x000fe4000f8ec0ff */
[----:B0-----:R-:W-:-:S12]  /*0170*/  USHF.L.U64.HI UR8, UR8, 0x3, UR5 ;  /* 0x0000000308087899 */ /* 0x001fd80008010205 */
.L_x_15:
[----:B------:R-:W0:Y:S01]  /*0180*/  LDCU UR4, c[0x0][0x3ac] ;  /* 0x00007580ff0477ac */ /* 0x000e220008000800 */
[----:B------:R-:W-:Y:S01]  /*0190*/  SHF.R.S32.HI R5, RZ, 0x1f, R0 ;  /* 0x0000001fff057819 */ /* 0x000fe20000011400 */
[----:B------:R-:W-:Y:S03]  /*01a0*/  BSSY.RECONVERGENT B0, `(.L_x_7) ;  /* 0x0000021000007945 */ /* 0x000fe60003800200 */
[----:B0-----:R-:W-:-:S04]  /*01b0*/  LOP3.LUT R2, R5, UR4, RZ, 0xfc, !PT ;  /* 0x0000000405027c12 */ /* 0x001fc8000f8efcff */
[----:B------:R-:W-:-:S13]  /*01c0*/  ISETP.NE.U32.AND P0, PT, R2, RZ, PT ;  /* 0x000000ff0200720c */ /* 0x000fda0003f05070 */
[----:B------:R-:W-:Y:S05]  /*01d0*/  @P0 BRA `(.L_x_8) ;  /* 0x00000000005c0947 */ /* 0x000fea0003800000 */
[----:B------:R-:W0:Y:S02]  /*01e0*/  LDCU UR4, c[0x0][0x3a8] ;  /* 0x00007500ff0477ac */ /* 0x000e240008000800 */
[----:B0-----:R-:W-:-:S04]  /*01f0*/  IMAD.U32 R3, RZ, RZ, UR4 ;  /* 0x00000004ff037e24 */ /* 0x001fc8000f8e00ff */
[----:B------:R-:W0:Y:S01]  /*0200*/  I2F.U32.RP R2, R3 ;  /* 0x0000000300027306 */ /* 0x000e220000209000 */
[----:B------:R-:W-:-:S07]  /*0210*/  ISETP.NE.U32.AND P2, PT, R3, RZ, PT ;  /* 0x000000ff0300720c */ /* 0x000fce0003f45070 */
[----:B0-----:R-:W0:Y:S02]  /*0220*/  MUFU.RCP R2, R2 ;  /* 0x0000000200027308 */ /* 0x001e240000001000 */
[----:B0-----:R-:W-:-:S06]  /*0230*/  IADD3 R4, PT, PT, R2, 0xffffffe, RZ ;  /* 0x0ffffffe02047810 */ /* 0x001fcc0007ffe0ff */
[----:B------:R0:W1:Y:S02]  /*0240*/  F2I.FTZ.U32.TRUNC.NTZ R5, R4 ;  /* 0x0000000400057305 */ /* 0x000064000021f000 */
[----:B0-----:R-:W-:Y:S02]  /*0250*/  IMAD.MOV.U32 R4, RZ, RZ, RZ ;  /* 0x000000ffff047224 */ /* 0x001fe400078e00ff */
[----:B-1----:R-:W-:-:S04]  /*0260*/  IMAD R6, R5, R3, RZ ;  /* 0x0000000305067224 */ /* 0x002fc800078e02ff */
[----:B------:R-:W-:-:S04]  /*0270*/  IMAD.MOV R7, RZ, RZ, -R6 ;  /* 0x000000ffff077224 */ /* 0x000fc800078e0a06 */
[----:B------:R-:W-:-:S06]  /*0280*/  IMAD.HI.U32 R5, R5, R7, R4 ;  /* 0x0000000705057227 */ /* 0x000fcc00078e0004 */
[----:B------:R-:W-:-:S05]  /*0290*/  IMAD.HI.U32 R2, R5, R0, RZ ;  /* 0x0000000005027227 */ /* 0x000fca00078e00ff */
[----:B------:R-:W-:-:S05]  /*02a0*/  IADD3 R6, PT, PT, -R2, RZ, RZ ;  /* 0x000000ff02067210 */ /* 0x000fca0007ffe1ff */
[----:B------:R-:W-:-:S05]  /*02b0*/  IMAD R6, R3, R6, R0 ;  /* 0x0000000603067224 */ /* 0x000fca00078e0200 */
[----:B------:R-:W-:-:S13]  /*02c0*/  ISETP.GE.U32.AND P0, PT, R6, R3, PT ;  /* 0x000000030600720c */ /* 0x000fda0003f06070 */
[----:B------:R-:W-:Y:S02]  /*02d0*/  @P0 IMAD.IADD R6, R6, 0x1, -R3 ;  /* 0x0000000106060824 */ /* 0x000fe400078e0a03 */
[----:B------:R-:W-:-:S03]  /*02e0*/  @P0 VIADD R2, R2, 0x1 ;  /* 0x0000000102020836 */ /* 0x000fc60000000000 */
[----:B------:R-:W-:-:S13]  /*02f0*/  ISETP.GE.U32.AND P1, PT, R6, R3, PT ;  /* 0x000000030600720c */ /* 0x000fda0003f26070 */
[----:B------:R-:W-:Y:S02]  /*0300*/  @P1 IADD3 R2, PT, PT, R2, 0x1, RZ ;  /* 0x0000000102021810 */ /* 0x000fe40007ffe0ff */
[----:B------:R-:W-:-:S05]  /*0310*/  @!P2 LOP3.LUT R2, RZ, R3, RZ, 0x33, !PT ;  /* 0x00000003ff02a212 */ /* 0x000fca00078e33ff */
[----:B------:R-:W-:-:S04]  /*0320*/  IMAD.MOV R4, RZ, RZ, -R2 ;  /* 0x000000ffff047224 */ /* 0x000fc800078e0a02 */
[----:B------:R-:W-:Y:S01]  /*0330*/  IMAD R4, R3, R4, R0 ;  /* 0x0000000403047224 */ /* 0x000fe200078e0200 */
[----:B------:R-:W-:Y:S06]  /*0340*/  BRA `(.L_x_9) ;  /* 0x0000000000187947 */ /* 0x000fec0003800000 */
.L_x_8:
[----:B------:R-:W-:-:S07]  /*0350*/  MOV R4, 0x370 ;  /* 0x0000037000047802 */ /* 0x000fce0000000f00 */
[----:B------:R-:W-:Y:S05]  /*0360*/  CALL.REL.NOINC `($__internal_0_$__cuda_sm20_div_u64) ;  /* 0x0000000c00bc7944 */ /* 0x000fea0003c00000 */
[----:B------:R-:W0:Y:S01]  /*0370*/  LDCU UR4, c[0x0][0x3a8] ;  /* 0x00007500ff0477ac */ /* 0x000e220008000800 */
[----:B------:R-:W-:Y:S01]  /*0380*/  IMAD.MOV R4, RZ, RZ, -R2 ;  /* 0x000000ffff047224 */ /* 0x000fe200078e0a02 */
[----:B0-----:R-:W-:-:S05]  /*0390*/  MOV R3, UR4 ;  /* 0x0000000400037c02 */ /* 0x001fca0008000f00 */
[----:B------:R-:W-:-:S07]  /*03a0*/  IMAD R4, R4, R3, R0 ;  /* 0x0000000304047224 */ /* 0x000fce00078e0200 */
.L_x_9:
[----:B------:R-:W-:Y:S05]  /*03b0*/  BSYNC.RECONVERGENT B0 ;  /* 0x0000000000007941 */ /* 0x000fea0003800200 */
.L_x_7:
[----:B------:R-:W0:Y:S01]  /*03c0*/  LDCU.64 UR20, c[0x0][0x3a0] ;  /* 0x00007400ff1477ac */ /* 0x000e220008000a00 */
[----:B------:R-:W-:Y:S02]  /*03d0*/  SHF.R.S32.HI R5, RZ, 0x1f, R2 ;  /* 0x0000001fff057819 */ /* 0x000fe40000011402 */
[----:B------:R-:W-:Y:S02]  /*03e0*/  CS2R R16, SRZ ;  /* 0x0000000000107805 */ /* 0x000fe4000001ff00 */
[----:B------:R-:W-:Y:S01]  /*03f0*/  SHF.R.S32.HI R25, RZ, 0x1f, R4 ;  /* 0x0000001fff197819 */ /* 0x000fe20000011404 */
[----:B------:R-:W-:Y:S01]  /*0400*/  UMOV UR4, URZ ;  /* 0x000000ff00047c82 */ /* 0x000fe20008000000 */
[----:B------:R-:W-:Y:S01]  /*0410*/  UMOV UR5, URZ ;  /* 0x000000ff00057c82 */ /* 0x000fe20008000000 */
[----:B0-----:R-:W-:-:S04]  /*0420*/  UISETP.GE.U32.AND UP0, UPT, UR20, 0x8, UPT ;  /* 0x000000081400788c */ /* 0x001fc8000bf06070 */
[----:B------:R-:W-:-:S09]  /*0430*/  UISETP.GE.U32.AND.EX UP0, UPT, UR21, URZ, UPT, UP0 ;  /* 0x000000ff1500728c */ /* 0x000fd2000bf06100 */
[----:B------:R-:W-:Y:S05]  /*0440*/  BRA.U !UP0, `(.L_x_10) ;  /* 0x0000000508147547 */ /* 0x000fea000b800000 */
[----:B------:R-:W-:Y:S01]  /*0450*/  CS2R R16, SRZ ;  /* 0x0000000000107805 */ /* 0x000fe2000001ff00 */
[----:B------:R-:W0:Y:S01]  /*0460*/  LDCU UR13, c[0x0][0x3a4] ;  /* 0x00007480ff0d77ac */ /* 0x000e220008000800 */
[----:B------:R-:W1:Y:S01]  /*0470*/  LDCU.128 UR16, c[0x0][0x380] ;  /* 0x00007000ff1077ac */ /* 0x000e620008000c00 */
[----:B------:R-:W-:Y:S01]  /*0480*/  UMOV UR4, URZ ;  /* 0x000000ff00047c82 */ /* 0x000fe20008000000 */
[----:B------:R-:W-:Y:S01]  /*0490*/  UMOV UR5, URZ ;  /* 0x000000ff00057c82 */ /* 0x000fe20008000000 */
[----:B------:R-:W-:-:S05]  /*04a0*/  UMOV UR7, UR9 ;  /* 0x0000000900077c82 */ /* 0x000fca0008000000 */
.L_x_11:
[----:B------:R-:W2:Y:S01]  /*04b0*/  LDC R15, c[0x0][0x3ac] ;  /* 0x0000eb00ff0f7b82 */ /* 0x000ea20000000800 */
[----:B------:R-:W-:Y:S01]  /*04c0*/  MOV R24, R4 ;  /* 0x0000000400187202 */ /* 0x000fe20000000f00 */
[----:B------:R-:W-:Y:S02]  /*04d0*/  IMAD R6, R3, UR5, RZ ;  /* 0x0000000503067c24 */ /* 0x000fe4000f8e02ff */
[----:B------:R-:W-:Y:S02]  /*04e0*/  IMAD.U32 R10, RZ, RZ, UR4 ;  /* 0x00000004ff0a7e24 */ /* 0x000fe4000f8e00ff */
[----:B------:R-:W-:Y:S02]  /*04f0*/  IMAD.U32 R11, RZ, RZ, UR5 ;  /* 0x00000005ff0b7e24 */ /* 0x000fe4000f8e00ff */
[----:B------:R-:W-:Y:S02]  /*0500*/  IMAD R7, R5, UR20, RZ ;  /* 0x0000001405077c24 */ /* 0x000fe4000f8e02ff */
[----:B------:R-:W-:-:S04]  /*0510*/  IMAD.WIDE.U32 R8, R3, UR4, R24 ;  /* 0x0000000403087c25 */ /* 0x000fc8000f8e0018 */
[----:B------:R-:W-:Y:S01]  /*0520*/  IMAD R13, R2, UR21, R7 ;  /* 0x00000015020d7c24 */ /* 0x000fe2000f8e0207 */
[----:B-1----:R-:W-:Y:S01]  /*0530*/  LEA R28, P1, R8, UR18, 0x3 ;  /* 0x00000012081c7c11 */ /* 0x002fe2000f8218ff */
[----:B------:R-:W-:-:S04]  /*0540*/  IMAD.WIDE.U32 R10, R2, UR20, R10 ;  /* 0x00000014020a7c25 */ /* 0x000fc8000f8e000a */
[----:B--2---:R-:W-:Y:S01]  /*0550*/  IMAD R15, R15, UR4, R6 ;  /* 0x000000040f0f7c24 */ /* 0x004fe2000f8e0206 */
[----:B------:R-:W-:-:S03]  /*0560*/  LEA R6, P0, R10, UR16, 0x3 ;  /* 0x000000100a067c11 */ /* 0x000fc6000f8018ff */
[----:B------:R-:W-:Y:S02]  /*0570*/  IMAD.IADD R7, R9, 0x1, R15 ;  /* 0x0000000109077824 */ /* 0x000fe400078e020f */
[----:B------:R-:W-:-:S03]  /*0580*/  IMAD.IADD R9, R11, 0x1, R13 ;  /* 0x000000010b097824 */ /* 0x000fc600078e020d */
[----:B------:R-:W-:Y:S02]  /*0590*/  LEA.HI.X R29, R8, UR19, R7, 0x3, P1 ;  /* 0x00000013081d7c11 */ /* 0x000fe400088f1c07 */
[----:B------:R-:W-:-:S03]  /*05a0*/  LEA.HI.X R7, R10, UR17, R9, 0x3, P0 ;  /* 0x000000110a077c11 */ /* 0x000fc600080f1c09 */
[----:B------:R-:W2:Y:S04]  /*05b0*/  LDG.E.64 R22, desc[UR10][R28.64] ;  /* 0x0000000a1c167981 */ /* 0x000ea8000c1e1b00 */
[----:B------:R-:W2:Y:S01]  /*05c0*/  LDG.E.64 R14, desc[UR10][R6.64] ;  /* 0x0000000a060e7981 */ /* 0x000ea2000c1e1b00 */
[----:B------:R-:W-:-:S03]  /*05d0*/  IADD3 R10, P0, PT, R28, UR15, RZ ;  /* 0x0000000f1c0a7c10 */ /* 0x000fc6000ff1e0ff */
[----:B------:R-:W3:Y:S01]  /*05e0*/  LDG.E.64 R8, desc[UR10][R6.64+0x8] ;  /* 0x0000080a06087981 */ /* 0x000ee2000c1e1b00 */
[----:B------:R-:W-:Y:S02]  /*05f0*/  IADD3.X R11, PT, PT, R29, UR8, RZ, P0, !PT ;  /* 0x000000081d0b7c10 */ /* 0x000fe400087fe4ff */
[----:B------:R-:W-:-:S03]  /*0600*/  IADD3 R26, P0, PT, R10, UR15, RZ ;  /* 0x0000000f0a1a7c10 */ /* 0x000fc6000ff1e0ff */
[----:B------:R-:W3:Y:S01]  /*0610*/  LDG.E.64 R12, desc[UR10][R10.64] ;  /* 0x0000000a0a0c7981 */ /* 0x000ee2000c1e1b00 */
[----:B------:R-:W-:Y:S02]  /*0620*/  IADD3.X R27, PT, PT, R11, UR8, RZ, P0, !PT ;  /* 0x000000080b1b7c10 */ /* 0x000fe400087fe4ff */
[----:B------:R-:W-:-:S03]  /*0630*/  IADD3 R20, P0, PT, R26, UR15, RZ ;  /* 0x0000000f1a147c10 */ /* 0x000fc6000ff1e0ff */
[----:B------:R-:W4:Y:S01]  /*0640*/  LDG.E.64 R18, desc[UR10][R26.64] ;  /* 0x0000000a1a127981 */ /* 0x000f22000c1e1b00 */
[----:B------:R-:W-:-:S03]  /*0650*/  IADD3.X R21, PT, PT, R27, UR8, RZ, P0, !PT ;  /* 0x000000081b157c10 */ /* 0x000fc600087fe4ff */
[----:B------:R-:W4:Y:S04]  /*0660*/  LDG.E.64 R10, desc[UR10][R6.64+0x10] ;  /* 0x0000100a060a7981 */ /* 0x000f28000c1e1b00 */
[----:B------:R-:W5:Y:S01]  /*0670*/  LDG.E.64 R26, desc[UR10][R20.64] ;  /* 0x0000000a141a7981 */ /* 0x000f62000c1e1b00 */
[----:B--2---:R-:W-:-:S03]  /*0680*/  DFMA R22, R14, R22, R16 ;  /* 0x000000160e16722b */ /* 0x004fc60000000010 */
[----:B------:R-:W5:Y:S01]  /*0690*/  LDG.E.64 R16, desc[UR10][R6.64+0x18] ;  /* 0x0000180a06107981 */ /* 0x000f62000c1e1b00 */
[----:B------:R-:W-:-:S04]  /*06a0*/  IADD3 R14, P0, PT, R20, UR15, RZ ;  /* 0x0000000f140e7c10 */ /* 0x000fc8000ff1e0ff */
[----:B------:R-:W-:Y:S01]  /*06b0*/  IADD3.X R15, PT, PT, R21, UR8, RZ, P0, !PT ;  /* 0x00000008150f7c10 */ /* 0x000fe200087fe4ff */
[----:B---3--:R-:W-:Y:S01]  /*06c0*/  DFMA R12, R8, R12, R22 ;  /* 0x0000000c080c722b */ /* 0x008fe20000000016 */
[----:B------:R-:W-:Y:S01]  /*06d0*/  IADD3 R28, P0, PT, R14, UR15, RZ ;  /* 0x0000000f0e1c7c10 */ /* 0x000fe2000ff1e0ff */
[----:B------:R-:W2:Y:S04]  /*06e0*/  LDG.E.64 R22, desc[UR10][R6.64+0x20] ;  /* 0x0000200a06167981 */ /* 0x000ea8000c1e1b00 */
[----:B------:R-:W2:Y:S01]  /*06f0*/  LDG.E.64 R8, desc[UR10][R14.64] ;  /* 0x0000000a0e087981 */ /* 0x000ea2000c1e1b00 */
[----:B------:R-:W-:Y:S01]  /*0700*/  IADD3.X R29, PT, PT, R15, UR8, RZ, P0, !PT ;  /* 0x000000080f1d7c10 */ /* 0x000fe200087fe4ff */
[----:B----4-:R-:W-:Y:S01]  /*0710*/  DFMA R18, R10, R18, R12 ;  /* 0x000000120a12722b */ /* 0x010fe2000000000c */
[----:B------:R-:W-:Y:S01]  /*0720*/  IADD3 R12, P0, PT, R28, UR15, RZ ;  /* 0x0000000f1c0c7c10 */ /* 0x000fe2000ff1e0ff */
[----:B------:R-:W3:Y:S04]  /*0730*/  LDG.E.64 R10, desc[UR10][R6.64+0x28] ;  /* 0x0000280a060a7981 */ /* 0x000ee8000c1e1b00 */
[----:B------:R-:W3:Y:S01]  /*0740*/  LDG.E.64 R14, desc[UR10][R28.64] ;  /* 0x0000000a1c0e7981 */ /* 0x000ee2000c1e1b00 */
[----:B------:R-:W-:-:S05]  /*0750*/  IADD3.X R13, PT, PT, R29, UR8, RZ, P0, !PT ;  /* 0x000000081d0d7c10 */ /* 0x000fca00087fe4ff */
[----:B------:R-:W4:Y:S01]  /*0760*/  LDG.E.64 R20, desc[UR10][R12.64] ;  /* 0x0000000a0c147981 */ /* 0x000f22000c1e1b00 */
[----:B-----5:R-:W-:Y:S01]  /*0770*/  DFMA R26, R16, R26, R18 ;  /* 0x0000001a101a722b */ /* 0x020fe20000000012 */
[----:B------:R-:W-:Y:S02]  /*0780*/  IADD3 R18, P0, PT, R12, UR15, RZ ;  /* 0x0000000f0c127c10 */ /* 0x000fe4000ff1e0ff */
[----:B------:R-:W4:Y:S02]  /*0790*/  LDG.E.64 R16, desc[UR10][R6.64+0x30] ;  /* 0x0000300a06107981 */ /* 0x000f24000c1e1b00 */
[----:B------:R-:W-:Y:S02]  /*07a0*/  IADD3.X R19, PT, PT, R13, UR8, RZ, P0, !PT ;  /* 0x000000080d137c10 */ /* 0x000fe400087fe4ff */
[----:B------:R-:W5:Y:S04]  /*07b0*/  LDG.E.64 R12, desc[UR10][R6.64+0x38] ;  /* 0x0000380a060c7981 */ /* 0x000f68000c1e1b00 */
[----:B------:R-:W5:Y:S01]  /*07c0*/  LDG.E.64 R18, desc[UR10][R18.64] ;  /* 0x0000000a12127981 */ /* 0x000f62000c1e1b00 */
[----:B--2---:R-:W-:Y:S01]  /*07d0*/  DFMA R8, R22, R8, R26 ;  /* 0x000000081608722b */ /* 0x004fe2000000001a */
[----:B------:R-:W-:-:S04]  /*07e0*/  UIADD3 UR7, UP0, UPT, UR7, -0x8, URZ ;  /* 0xfffffff807077890 */ /* 0x000fc8000ff1e0ff */
[----:B0-----:R-:W-:Y:S02]  /*07f0*/  UIADD3.X UR13, UPT, UPT, UR13, -0x1, URZ, UP0, !UPT ;  /* 0xffffffff0d0d7890 */ /* 0x001fe400087fe4ff */
[----:B------:R-:W-:Y:S01]  /*0800*/  UISETP.NE.U32.AND UP0, UPT, UR7, URZ, UPT ;  /* 0x000000ff0700728c */ /* 0x000fe2000bf05070 */
[----:B---3--:R-:W-:-:S03]  /*0810*/  DFMA R8, R10, R14, R8 ;  /* 0x0000000e0a08722b */ /* 0x008fc60000000008 */
[----:B------:R-:W-:Y:S02]  /*0820*/  UISETP.NE.AND.EX UP0, UPT, UR13, URZ, UPT, UP0 ;  /* 0x000000ff0d00728c */ /* 0x000fe4000bf05300 */
[----:B------:R-:W-:-:S04]  /*0830*/  UIADD3 UR4, UP1, UPT, UR4, 0x8, URZ ;  /* 0x0000000804047890 */ /* 0x000fc8000ff3e0ff */
[----:B------:R-:W-:Y:S01]  /*0840*/  UIADD3.X UR5, UPT, UPT, URZ, UR5, URZ, UP1, !UPT ;  /* 0x00000005ff057290 */ /* 0x000fe20008ffe4ff */
[----:B----4-:R-:W-:-:S08]  /*0850*/  DFMA R16, R16, R20, R8 ;  /* 0x000000141010722b */ /* 0x010fd00000000008 */
[----:B-----5:R-:W-:Y:S01]  /*0860*/  DFMA R16, R12, R18, R16 ;  /* 0x000000120c10722b */ /* 0x020fe20000000010 */
[----:B------:R-:W-:Y:S10]  /*0870*/  BRA.U UP0, `(.L_x_11) ;  /* 0xfffffffd000c7547 */ /* 0x000ff4000b83ffff */
[----:B------:R-:W0:Y:S01]  /*0880*/  LDCU UR5, c[0x0][0x3a4] ;  /* 0x00007480ff0577ac */ /* 0x000e220008000800 */
[----:B------:R-:W-:-:S05]  /*0890*/  UMOV UR4, UR9 ;  /* 0x0000000900047c82 */ /* 0x000fca0008000000 */
.L_x_10:
[----:B------:R-:W1:Y:S02]  /*08a0*/  LDCU UR7, c[0x0][0x3a0] ;  /* 0x00007400ff0777ac */ /* 0x000e640008000800 */
[----:B-1----:R-:W-:-:S04]  /*08b0*/  ULOP3.LUT UR7, UR7, 0x7, URZ, 0xc0, !UPT ;  /* 0x0000000707077892 */ /* 0x002fc8000f8ec0ff */
[----:B------:R-:W-:-:S04]  /*08c0*/  UISETP.NE.U32.AND UP0, UPT, UR7, URZ, UPT ;  /* 0x000000ff0700728c */ /* 0x000fc8000bf05070 */
[----:B------:R-:W-:-:S09]  /*08d0*/  UISETP.NE.AND.EX UP0, UPT, URZ, URZ, UPT, UP0 ;  /* 0x000000ffff00728c */ /* 0x000fd2000bf05300 */
[----:B------:R-:W-:Y:S05]  /*08e0*/  BRA.U !UP0, `(.L_x_12) ;  /* 0x0000000908387547 */ /* 0x000fea000b800000 */
[----:B------:R-:W-:Y:S02]  /*08f0*/  UIADD3 UR7, UP0, UPT, UR7, -0x1, URZ ;  /* 0xffffffff07077890 */ /* 0x000fe4000ff1e0ff */
[----:B------:R-:W-:Y:S02]  /*0900*/  ULOP3.LUT UR13, UR20, 0x3, URZ, 0xc0, !UPT ;  /* 0x00000003140d7892 */ /* 0x000fe4000f8ec0ff */
[----:B------:R-:W-:Y:S02]  /*0910*/  UIADD3.X UR14, UPT, UPT, URZ, -0x1, URZ, UP0, !UPT ;  /* 0xffffffffff0e7890 */ /* 0x000fe400087fe4ff */
[----:B------:R-:W-:Y:S02]  /*0920*/  UISETP.GE.U32.AND UP1, UPT, UR7, 0x3, UPT ;  /* 0x000000030700788c */ /* 0x000fe4000bf26070 */
[----:B------:R-:W-:Y:S02]  /*0930*/  UISETP.NE.U32.AND UP0, UPT, UR13, URZ, UPT ;  /* 0x000000ff0d00728c */ /* 0x000fe4000bf05070 */
[----:B------:R-:W-:-:S02]  /*0940*/  UISETP.GE.U32.AND.EX UP1, UPT, UR14, URZ, UPT, UP1 ;  /* 0x000000ff0e00728c */ /* 0x000fc4000bf26110 */
[----:B------:R-:W-:-:S07]  /*0950*/  UISETP.NE.AND.EX UP0, UPT, URZ, URZ, UPT, UP0 ;  /* 0x000000ffff00728c */ /* 0x000fce000bf05300 */
[----:B------:R-:W-:Y:S05]  /*0960*/  BRA.U !UP1, `(.L_x_13) ;  /* 0x0000000509087547 */ /* 0x000fea000b800000 */
[----:B------:R-:W1:Y:S01]  /*0970*/  LDC R9, c[0x0][0x3ac] ;  /* 0x0000eb00ff097b82 */ /* 0x000e620000000800 */
[----:B------:R-:W2:Y:S01]  /*0980*/  LDCU.128 UR16, c[0x0][0x380] ;  /* 0x00007000ff1077ac */ /* 0x000ea20008000c00 */
[----:B------:R-:W-:Y:S01]  /*0990*/  MOV R10, UR4 ;  /* 0x00000004000a7c02 */ /* 0x000fe20008000f00 */
[----:B0-----:R-:W-:Y:S02]  /*09a0*/  IMAD.U32 R11, RZ, RZ, UR5 ;  /* 0x00000005ff0b7e24 */ /* 0x001fe4000f8e00ff */
[----:B------:R-:W-:Y:S02]  /*09b0*/  IMAD R7, R5, UR20, RZ ;  /* 0x0000001405077c24 */ /* 0x000fe4000f8e02ff */
[----:B------:R-:W-:Y:S02]  /*09c0*/  IMAD R8, R3, UR5, RZ ;  /* 0x0000000503087c24 */ /* 0x000fe4000f8e02ff */
[----:B------:R-:W-:Y:S02]  /*09d0*/  IMAD.MOV.U32 R24, RZ, RZ, R4 ;  /* 0x000000ffff187224 */ /* 0x000fe400078e0004 */
[----:B------:R-:W-:-:S02]  /*09e0*/  IMAD R15, R2, UR21, R7 ;  /* 0x00000015020f7c24 */ /* 0x000fc4000f8e0207 */
[----:B------:R-:W-:-:S04]  /*09f0*/  IMAD.WIDE.U32 R10, R2, UR20, R10 ;  /* 0x00000014020a7c25 */ /* 0x000fc8000f8e000a */
[----:B------:R-:W-:Y:S01]  /*0a00*/  IMAD.WIDE.U32 R6, R3, UR4, R24 ;  /* 0x0000000403067c25 */ /* 0x000fe2000f8e0018 */
[----:B--2---:R-:W-:-:S03]  /*0a10*/  LEA R12, P0, R10, UR16, 0x3 ;  /* 0x000000100a0c7c11 */ /* 0x004fc6000f8018ff */
[----:B------:R-:W-:Y:S01]  /*0a20*/  IMAD.IADD R11, R15, 0x1, R11 ;  /* 0x000000010f0b7824 */ /* 0x000fe200078e020b */
[----:B------:R-:W-:Y:S01]  /*0a30*/  LEA R14, P1, R6, UR18, 0x3 ;  /* 0x00000012060e7c11 */ /* 0x000fe2000f8218ff */
[----:B-1----:R-:W-:-:S05]  /*0a40*/  IMAD R13, R9, UR4, R8 ;  /* 0x00000004090d7c24 */ /* 0x002fca000f8e0208 */
[----:B------:R-:W-:Y:S02]  /*0a50*/  IADD3 R7, PT, PT, R7, R13, RZ ;  /* 0x0000000d07077210 */ /* 0x000fe40007ffe0ff */
[----:B------:R-:W-:Y:S02]  /*0a60*/  LEA.HI.X R13, R10, UR17, R11, 0x3, P0 ;  /* 0x000000110a0d7c11 */ /* 0x000fe400080f1c0b */
[----:B------:R-:W-:-:S04]  /*0a70*/  LEA.HI.X R15, R6, UR19, R7, 0x3, P1 ;  /* 0x00000013060f7c11 */ /* 0x000fc800088f1c07 */
[----:B------:R-:W2:Y:S04]  /*0a80*/  LDG.E.64 R12, desc[UR10][R12.64] ;  /* 0x0000000a0c0c7981 */ /* 0x000ea8000c1e1b00 */
[----:B------:R0:W2:Y:S01]  /*0a90*/  LDG.E.64 R10, desc[UR10][R14.64] ;  /* 0x0000000a0e0a7981 */ /* 0x0000a2000c1e1b00 */
[----:B------:R-:W-:Y:S01]  /*0aa0*/  UIADD3 UR5, UPT, UPT, UR4, 0x1, URZ ;  /* 0x0000000104057890 */ /* 0x000fe2000fffe0ff */
[----:B------:R-:W-:Y:S01]  /*0ab0*/  MOV R19, RZ ;  /* 0x000000ff00137202 */ /* 0x000fe20000000f00 */
[----:B------:R-:W-:-:S04]  /*0ac0*/  IMAD R27, R5, UR20, RZ ;  /* 0x00000014051b7c24 */ /* 0x000fc8000f8e02ff */
[----:B------:R-:W-:Y:S02]  /*0ad0*/  IMAD.U32 R18, RZ, RZ, UR5 ;  /* 0x00000005ff127e24 */ /* 0x000fe4000f8e00ff */
[C---:B------:R-:W-:Y:S02]  /*0ae0*/  IMAD R27, R2.reuse, UR21, R27 ;  /* 0x00000015021b7c24 */ /* 0x040fe4000f8e021b */
[----:B------:R-:W-:-:S04]  /*0af0*/  IMAD.WIDE.U32 R18, R2, UR20, R18 ;  /* 0x0000001402127c25 */ /* 0x000fc8000f8e0012 */
[----:B------:R-:W-:Y:S01]  /*0b00*/  IMAD.WIDE.U32 R6, R3, UR5, R24 ;  /* 0x0000000503067c25 */ /* 0x000fe2000f8e0018 */
[----:B------:R-:W-:Y:S01]  /*0b10*/  UIADD3 UR7, UPT, UPT, UR4, 0x2, URZ ;  /* 0x0000000204077890 */ /* 0x000fe2000fffe0ff */
[----:B------:R-:W-:Y:S02]  /*0b20*/  LEA R22, P0, R18, UR16, 0x3 ;  /* 0x0000001012167c11 */ /* 0x000fe4000f8018ff */
[----:B0-----:R-:W-:Y:S01]  /*0b30*/  IMAD.IADD R15, R27, 0x1, R19 ;  /* 0x000000011b0f7824 */ /* 0x001fe200078e0213 */
[----:B------:R-:W-:Y:S01]  /*0b40*/  LEA R14, P1, R6, UR18, 0x3 ;  /* 0x00000012060e7c11 */ /* 0x000fe2000f8218ff */
[----:B------:R-:W-:Y:S01]  /*0b50*/  IMAD R7, R9, UR5, R7 ;  /* 0x0000000509077c24 */ /* 0x000fe2000f8e0207 */
[----:B------:R-:W-:Y:S02]  /*0b60*/  UIADD3 UR5, UPT, UPT, UR4, 0x3, URZ ;  /* 0x0000000304057890 */ /* 0x000fe4000fffe0ff */
[----:B------:R-:W-:Y:S02]  /*0b70*/  LEA.HI.X R23, R18, UR17, R15, 0x3, P0 ;  /* 0x0000001112177c11 */ /* 0x000fe400080f1c0f */
[----:B------:R-:W-:Y:S01]  /*0b80*/  LEA.HI.X R15, R6, UR19, R7, 0x3, P1 ;  /* 0x00000013060f7c11 */ /* 0x000fe200088f1c07 */
[----:B------:R-:W-:-:S03]  /*0b90*/  IMAD.WIDE.U32 R6, R3, UR7, R24 ;  /* 0x0000000703067c25 */ /* 0x000fc6000f8e0018 */
[----:B------:R-:W3:Y:S01]  /*0ba0*/  LDG.E.64 R22, desc[UR10][R22.64] ;  /* 0x0000000a16167981 */ /* 0x000ee2000c1e1b00 */
[----:B------:R-:W-:Y:S02]  /*0bb0*/  IMAD.U32 R20, RZ, RZ, UR7 ;  /* 0x00000007ff147e24 */ /* 0x000fe4000f8e00ff */
[----:B------:R-:W-:Y:S01]  /*0bc0*/  IMAD.MOV.U32 R21, RZ, RZ, RZ ;  /* 0x000000ffff157224 */ /* 0x000fe200078e00ff */
[----:B------:R-:W3:Y:S01]  /*0bd0*/  LDG.E.64 R14, desc[UR10][R14.64] ;  /* 0x0000000a0e0e7981 */ /* 0x000ee2000c1e1b00 */
[----:B------:R-:W-:Y:S02]  /*0be0*/  IMAD R7, R9, UR7, R7 ;  /* 0x0000000709077c24 */ /* 0x000fe4000f8e0207 */
[----:B------:R-:W-:-:S04]  /*0bf0*/  IMAD.WIDE.U32 R18, R3, UR5, R24 ;  /* 0x0000000503127c25 */ /* 0x000fc8000f8e0018 */
[----:B------:R-:W-:Y:S01]  /*0c00*/  IMAD.WIDE.U32 R20, R2, UR20, R20 ;  /* 0x0000001402147c25 */ /* 0x000fe2000f8e0014 */
[----:B--2---:R-:W-:Y:S01]  /*0c10*/  DFMA R10, R12, R10, R16 ;  /* 0x0000000a0c0a722b */ /* 0x004fe20000000010 */
[C---:B------:R-:W-:Y:S02]  /*0c20*/  LEA R12, P0, R6.reuse, UR18, 0x3 ;  /* 0x00000012060c7c11 */ /* 0x040fe4000f8018ff */
[----:B------:R-:W-:Y:S01]  /*0c30*/  IMAD.MOV.U32 R17, RZ, RZ, RZ ;  /* 0x000000ffff117224 */ /* 0x000fe200078e00ff */
[----:B------:R-:W-:Y:S02]  /*0c40*/  MOV R16, UR5 ;  /* 0x0000000500107c02 */ /* 0x000fe40008000f00 */
[----:B------:R-:W-:Y:S01]  /*0c50*/  LEA.HI.X R13, R6, UR19, R7, 0x3, P0 ;  /* 0x00000013060d7c11 */ /* 0x000fe200080f1c07 */
[----:B------:R-:W-:Y:S01]  /*0c60*/  IMAD R7, R9, UR5, R19 ;  /* 0x0000000509077c24 */ /* 0x000fe2000f8e0213 */
[C---:B------:R-:W-:Y:S02]  /*0c70*/  IADD3 R9, PT, PT, R27.reuse, R21, RZ ;  /* 0x000000151b097210 */ /* 0x040fe40007ffe0ff */
[----:B------:R-:W-:Y:S01]  /*0c80*/  LEA R8, P0, R20, UR16, 0x3 ;  /* 0x0000001014087c11 */ /* 0x000fe2000f8018ff */
[----:B------:R-:W-:Y:S01]  /*0c90*/  IMAD.WIDE.U32 R16, R2, UR20, R16 ;  /* 0x0000001402107c25 */ /* 0x000fe2000f8e0010 */
[----:B------:R-:W-:Y:S01]  /*0ca0*/  LEA R6, P1, R18, UR18, 0x3 ;  /* 0x0000001212067c11 */ /* 0x000fe2000f8218ff */
[----:B------:R-:W2:Y:S01]  /*0cb0*/  LDG.E.64 R12, desc[UR10][R12.64] ;  /* 0x0000000a0c0c7981 */ /* 0x000ea2000c1e1b00 */
[----:B------:R-:W-:Y:S01]  /*0cc0*/  LEA.HI.X R9, R20, UR17, R9, 0x3, P0 ;  /* 0x0000001114097c11 */ /* 0x000fe200080f1c09 */
[----:B------:R-:W-:Y:S01]  /*0cd0*/  IMAD.IADD R27, R27, 0x1, R17 ;  /* 0x000000011b1b7824 */ /* 0x000fe200078e0211 */
[----:B------:R-:W-:-:S02]  /*0ce0*/  LEA.HI.X R7, R18, UR19, R7, 0x3, P1 ;  /* 0x0000001312077c11 */ /* 0x000fc400088f1c07 */
[C---:B------:R-:W-:Y:S02]  /*0cf0*/  LEA R18, P0, R16.reuse, UR16, 0x3 ;  /* 0x0000001010127c11 */ /* 0x040fe4000f8018ff */
[----:B------:R-:W2:Y:S02]  /*0d00*/  LDG.E.64 R8, desc[UR10][R8.64] ;  /* 0x0000000a08087981 */ /* 0x000ea4000c1e1b00 */
[----:B------:R-:W-:Y:S02]  /*0d10*/  LEA.HI.X R19, R16, UR17, R27, 0x3, P0 ;  /* 0x0000001110137c11 */ /* 0x000fe400080f1c1b */
[----:B------:R-:W4:Y:S04]  /*0d20*/  LDG.E.64 R6, desc[UR10][R6.64] ;  /* 0x0000000a06067981 */ /* 0x000f28000c1e1b00 */
[----:B------:R-:W4:Y:S01]  /*0d30*/  LDG.E.64 R18, desc[UR10][R18.64] ;  /* 0x0000000a12127981 */ /* 0x000f22000c1e1b00 */
[----:B---3--:R-:W-:Y:S01]  /*0d40*/  DFMA R10, R22, R14, R10 ;  /* 0x0000000e160a722b */ /* 0x008fe2000000000a */
[----:B------:R-:W-:Y:S01]  /*0d50*/  UIADD3 UR4, UPT, UPT, UR4, 0x4, URZ ;  /* 0x0000000404047890 */ /* 0x000fe2000fffe0ff */
[----:B------:R-:W-:-:S06]  /*0d60*/  UMOV UR5, URZ ;  /* 0x000000ff00057c82 */ /* 0x000fcc0008000000 */
[----:B--2---:R-:W-:-:S08]  /*0d70*/  DFMA R10, R8, R12, R10 ;  /* 0x0000000c080a722b */ /* 0x004fd0000000000a */
[----:B----4-:R-:W-:-:S11]  /*0d80*/  DFMA R16, R18, R6, R10 ;  /* 0x000000061210722b */ /* 0x010fd6000000000a */
.L_x_13:
[----:B------:R-:W-:Y:S05]  /*0d90*/  BRA.U !UP0, `(.L_x_12) ;  /* 0x00000005080c7547 */ /* 0x000fea000b800000 */
[----:B------:R-:W-:Y:S02]  /*0da0*/  UISETP.NE.U32.AND UP1, UPT, UR13, 0x1, UPT ;  /* 0x000000010d00788c */ /* 0x000fe4000bf25070 */
[----:B------:R-:W-:Y:S02]  /*0db0*/  ULOP3.LUT UR7, UR20, 0x1, URZ, 0xc0, !UPT ;  /* 0x0000000114077892 */ /* 0x000fe4000f8ec0ff */
[----:B------:R-:W-:Y:S02]  /*0dc0*/  UISETP.NE.AND.EX UP1, UPT, URZ, URZ, UPT, UP1 ;  /* 0x000000ffff00728c */ /* 0x000fe4000bf25310 */
[----:B------:R-:W-:-:S04]  /*0dd0*/  UISETP.NE.U32.AND UP0, UPT, UR7, 0x1, UPT ;  /* 0x000000010700788c */ /* 0x000fc8000bf05070 */
[----:B------:R-:W-:-:S03]  /*0de0*/  UISETP.NE.U32.AND.EX UP0, UPT, URZ, URZ, UPT, UP0 ;  /* 0x000000ffff00728c */ /* 0x000fc6000bf05100 */
[----:B------:R-:W-:Y:S08]  /*0df0*/  BRA.U !UP1, `(.L_x_14) ;  /* 0x0000000109a07547 */ /* 0x000ff0000b800000 */
[----:B------:R-:W1:Y:S01]  /*0e00*/  LDC R9, c[0x0][0x3ac] ;  /* 0x0000eb00ff097b82 */ /* 0x000e620000000800 */
[----:B------:R-:W2:Y:S01]  /*0e10*/  LDCU.128 UR16, c[0x0][0x380] ;  /* 0x00007000ff1077ac */ /* 0x000ea20008000c00 */
[----:B------:R-:W-:Y:S01]  /*0e20*/  MOV R13, R25 ;  /* 0x00000019000d7202 */ /* 0x000fe20000000f00 */
[--C-:B------:R-:W-:Y:S01]  /*0e30*/  IMAD.MOV.U32 R12, RZ, RZ, R4.reuse ;  /* 0x000000ffff0c7224 */ /* 0x100fe200078e0004 */
[----:B0-----:R-:W-:Y:S01]  /*0e40*/  MOV R15, UR5 ;  /* 0x00000005000f7c02 */ /* 0x001fe20008000f00 */
[----:B------:R-:W-:Y:S01]  /*0e50*/  UIADD3 UR7, UPT, UPT, UR4, 0x1, URZ ;  /* 0x0000000104077890 */ /* 0x000fe2000fffe0ff */
[----:B------:R-:W-:Y:S02]  /*0e60*/  IMAD.MOV.U32 R24, RZ, RZ, R4 ;  /* 0x000000ffff187224 */ /* 0x000fe400078e0004 */
[----:B------:R-:W-:Y:S02]  /*0e70*/  IMAD.U32 R14, RZ, RZ, UR4 ;  /* 0x00000004ff0e7e24 */ /* 0x000fe4000f8e00ff */
[----:B------:R-:W-:Y:S01]  /*0e80*/  IMAD R11, R5, UR20, RZ ;  /* 0x00000014050b7c24 */ /* 0x000fe2000f8e02ff */
[----:B------:R-:W-:Y:S01]  /*0e90*/  MOV R20, UR7 ;  /* 0x0000000700147c02 */ /* 0x000fe20008000f00 */
[----:B------:R-:W-:-:S02]  /*0ea0*/  IMAD R6, R3, UR5, RZ ;  /* 0x0000000503067c24 */ /* 0x000fc4000f8e02ff */
[----:B------:R-:W-:-:S04]  /*0eb0*/  IMAD.WIDE.U32 R18, R3, UR4, R12 ;  /* 0x0000000403127c25 */ /* 0x000fc8000f8e000c */
[----:B------:R-:W-:Y:S01]  /*0ec0*/  IMAD.WIDE.U32 R12, R3, UR7, R24 ;  /* 0x00000007030c7c25 */ /* 0x000fe2000f8e0018 */
[----:B--2---:R-:W-:-:S03]  /*0ed0*/  LEA R10, P1, R18, UR18, 0x3 ;  /* 0x00000012120a7c11 */ /* 0x004fc6000f8218ff */
[----:B------:R-:W-:Y:S02]  /*0ee0*/  IMAD R11, R2, UR21, R11 ;  /* 0x00000015020b7c24 */ /* 0x000fe4000f8e020b */
[----:B-1----:R-:W-:Y:S01]  /*0ef0*/  IMAD R23, R9, UR4, R6 ;  /* 0x0000000409177c24 */ /* 0x002fe2000f8e0206 */
[----:B------:R-:W-:Y:S01]  /*0f00*/  LEA R6, P2, R12, UR18, 0x3 ;  /* 0x000000120c067c11 */ /* 0x000fe2000f8418ff */
[----:B------:R-:W-:-:S03]  /*0f10*/  IMAD.WIDE.U32 R14, R2, UR20, R14 ;  /* 0x00000014020e7c25 */ /* 0x000fc6000f8e000e */
[----:B------:R-:W-:Y:S01]  /*0f20*/  IADD3 R19, PT, PT, R19, R23, RZ ;  /* 0x0000001713137210 */ /* 0x000fe20007ffe0ff */
[----:B------:R-:W-:Y:S01]  /*0f30*/  IMAD R13, R9, UR7, R13 ;  /* 0x00000007090d7c24 */ /* 0x000fe2000f8e020d */
[----:B------:R-:W-:Y:S01]  /*0f40*/  LEA R8, P0, R14, UR16, 0x3 ;  /* 0x000000100e087c11 */ /* 0x000fe2000f8018ff */
[----:B------:R-:W-:Y:S02]  /*0f50*/  IMAD R7, R5, UR20, RZ ;  /* 0x0000001405077c24 */ /* 0x000fe4000f8e02ff */
[----:B------:R-:W-:Y:S02]  /*0f60*/  IMAD.MOV.U32 R21, RZ, RZ, RZ ;  /* 0x000000ffff157224 */ /* 0x000fe400078e00ff */
[----:B------:R-:W-:Y:S01]  /*0f70*/  IMAD.IADD R9, R11, 0x1, R15 ;  /* 0x000000010b097824 */ /* 0x000fe200078e020f */
[----:B------:R-:W-:Y:S01]  /*0f80*/  LEA.HI.X R11, R18, UR19, R19, 0x3, P1 ;  /* 0x00000013120b7c11 */ /* 0x000fe200088f1c13 */
[----:B------:R-:W-:-:S03]  /*0f90*/  IMAD.WIDE.U32 R20, R2, UR20, R20 ;  /* 0x0000001402147c25 */ /* 0x000fc6000f8e0014 */
[----:B------:R-:W-:Y:S01]  /*0fa0*/  LEA.HI.X R9, R14, UR17, R9, 0x3, P0 ;  /* 0x000000110e097c11 */ /* 0x000fe200080f1c09 */
[----:B------:R-:W-:Y:S01]  /*0fb0*/  IMAD R15, R2, UR21, R7 ;  /* 0x00000015020f7c24 */ /* 0x000fe2000f8e0207 */
[----:B------:R-:W-:Y:S01]  /*0fc0*/  LEA.HI.X R7, R12, UR19, R13, 0x3, P2 ;  /* 0x000000130c077c11 */ /* 0x000fe200090f1c0d */
[----:B------:R-:W2:Y:S01]  /*0fd0*/  LDG.E.64 R10, desc[UR10][R10.64] ;  /* 0x0000000a0a0a7981 */ /* 0x000ea2000c1e1b00 */
[C---:B------:R-:W-:Y:S02]  /*0fe0*/  LEA R12, P0, R20.reuse, UR16, 0x3 ;  /* 0x00000010140c7c11 */ /* 0x040fe4000f8018ff */
[----:B------:R-:W-:Y:S01]  /*0ff0*/  IADD3 R13, PT, PT, R15, R21, RZ ;  /* 0x000000150f0d7210 */ /* 0x000fe20007ffe0ff */
[----:B------:R-:W2:Y:S03]  /*1000*/  LDG.E.64 R8, desc[UR10][R8.64] ;  /* 0x0000000a08087981 */ /* 0x000ea6000c1e1b00 */
[----:B------:R-:W-:Y:S01]  /*1010*/  LEA.HI.X R13, R20, UR17, R13, 0x3, P0 ;  /* 0x00000011140d7c11 */ /* 0x000fe200080f1c0d */
[----:B------:R-:W3:Y:S05]  /*1020*/  LDG.E.64 R6, desc[UR10][R6.64] ;  /* 0x0000000a06067981 */ /* 0x000eea000c1e1b00 */
[----:B------:R-:W3:Y:S01]  /*1030*/  LDG.E.64 R12, desc[UR10][R12.64] ;  /* 0x0000000a0c0c7981 */ /* 0x000ee2000c1e1b00 */
[----:B------:R-:W-:Y:S01]  /*1040*/  UIADD3 UR4, UPT, UPT, UR4, 0x2, URZ ;  /* 0x0000000204047890 */ /* 0x000fe2000fffe0ff */
[----:B------:R-:W-:Y:S01]  /*1050*/  UMOV UR5, URZ ;  /* 0x000000ff00057c82 */ /* 0x000fe20008000000 */
[----:B--2---:R-:W-:-:S08]  /*1060*/  DFMA R16, R8, R10, R16 ;  /* 0x0000000a0810722b */ /* 0x004fd00000000010 */
[----:B---3--:R-:W-:-:S11]  /*1070*/  DFMA R16, R12, R6, R16 ;  /* 0x000000060c10722b */ /* 0x008fd60000000010 */
.L_x_14:
[----:B------:R-:W-:Y:S05]  /*1080*/  BRA.U UP0, `(.L_x_12) ;  /* 0x0000000100507547 */ /* 0x000fea000b800000 */
[----:B------:R-:W1:Y:S01]  /*1090*/  LDC R13, c[0x0][0x3ac] ;  /* 0x0000eb00ff0d7b82 */ /* 0x000e620000000800 */
[----:B------:R-:W2:Y:S01]  /*10a0*/  LDCU.128 UR16, c[0x0][0x380] ;  /* 0x00007000ff1077ac */ /* 0x000ea20008000c00 */
[----:B------:R-:W-:Y:S01]  /*10b0*/  IMAD.MOV.U32 R24, RZ, RZ, R4 ;  /* 0x000000ffff187224 */ /* 0x000fe200078e0004 */
[----:B0-----:R-:W-:Y:S01]  /*10c0*/  MOV R9, UR5 ;  /* 0x0000000500097c02 */ /* 0x001fe20008000f00 */
[----:B------:R-:W-:Y:S02]  /*10d0*/  IMAD R10, R3, UR5, RZ ;  /* 0x00000005030a7c24 */ /* 0x000fe4000f8e02ff */
[----:B------:R-:W-:Y:S02]  /*10e0*/  IMAD.U32 R8, RZ, RZ, UR4 ;  /* 0x00000004ff087e24 */ /* 0x000fe4000f8e00ff */
[----:B------:R-:W-:Y:S02]  /*10f0*/  IMAD R11, R5, UR20, RZ ;  /* 0x00000014050b7c24 */ /* 0x000fe4000f8e02ff */
[----:B------:R-:W-:-:S04]  /*1100*/  IMAD.WIDE.U32 R6, R3, UR4, R24 ;  /* 0x0000000403067c25 */ /* 0x000fc8000f8e0018 */
[----:B------:R-:W-:-:S04]  /*1110*/  IMAD.WIDE.U32 R4, R2, UR20, R8 ;  /* 0x0000001402047c25 */ /* 0x000fc8000f8e0008 */
[----:B------:R-:W-:Y:S01]  /*1120*/  IMAD R11, R2, UR21, R11 ;  /* 0x00000015020b7c24 */ /* 0x000fe2000f8e020b */
[----:B--2---:R-:W-:Y:S02]  /*1130*/  LEA R8, P1, R6, UR18, 0x3 ;  /* 0x0000001206087c11 */ /* 0x004fe4000f8218ff */
[----:B------:R-:W-:Y:S01]  /*1140*/  LEA R2, P0, R4, UR16, 0x3 ;  /* 0x0000001004027c11 */ /* 0x000fe2000f8018ff */
[----:B------:R-:W-:Y:S02]  /*1150*/  IMAD.IADD R5, R11, 0x1, R5 ;  /* 0x000000010b057824 */ /* 0x000fe400078e0205 */
[----:B-1----:R-:W-:-:S05]  /*1160*/  IMAD R3, R13, UR4, R10 ;  /* 0x000000040d037c24 */ /* 0x002fca000f8e020a */
[----:B------:R-:W-:-:S04]  /*1170*/  IADD3 R3, PT, PT, R7, R3, RZ ;  /* 0x0000000307037210 */ /* 0x000fc80007ffe0ff */
[----:B------:R-:W-:Y:S02]  /*1180*/  LEA.HI.X R9, R6, UR19, R3, 0x3, P1 ;  /* 0x0000001306097c11 */ /* 0x000fe400088f1c03 */
[----:B------:R-:W-:-:S03]  /*1190*/  LEA.HI.X R3, R4, UR17, R5, 0x3, P0 ;  /* 0x0000001104037c11 */ /* 0x000fc600080f1c05 */
[----:B------:R-:W2:Y:S04]  /*11a0*/  LDG.E.64 R4, desc[UR10][R8.64] ;  /* 0x0000000a08047981 */ /* 0x000ea8000c1e1b00 */
[----:B------:R-:W2:Y:S02]  /*11b0*/  LDG.E.64 R2, desc[UR10][R2.64] ;  /* 0x0000000a02027981 */ /* 0x000ea4000c1e1b00 */
[----:B--2---:R-:W-:-:S11]  /*11c0*/  DFMA R16, R2, R4, R16 ;  /* 0x000000040210722b */ /* 0x004fd60000000010 */
.L_x_12:
[----:B0-----:R-:W0:Y:S01]  /*11d0*/  LDCU.64 UR4, c[0x0][0x390] ;  /* 0x00007200ff0477ac */ /* 0x001e220008000a00 */
[----:B------:R-:W-:Y:S02]  /*11e0*/  SHF.R.S32.HI R3, RZ, 0x1f, R0 ;  /* 0x0000001fff037819 */ /* 0x000fe40000011400 */
[----:B0-----:R-:W-:-:S04]  /*11f0*/  LEA R2, P0, R0, UR4, 0x3 ;  /* 0x0000000400027c11 */ /* 0x001fc8000f8018ff */
[C---:B------:R-:W-:Y:S02]  /*1200*/  LEA.HI.X R3, R0.reuse, UR5, R3, 0x3, P0 ;  /* 0x0000000500037c11 */ /* 0x040fe400080f1c03 */
[----:B------:R-:W-:-:S03]  /*1210*/  IADD3 R0, PT, PT, R0, UR12, RZ ;  /* 0x0000000c00007c10 */ /* 0x000fc6000fffe0ff */
[----:B------:R0:W-:Y:S01]  /*1220*/  STG.E.64 desc[UR10][R2.64], R16 ;  /* 0x0000001002007986 */ /* 0x0001e2000c101b0a */
[----:B------:R-:W-:-:S13]  /*1230*/  ISETP.GE.AND P0, PT, R0, UR6, PT ;  /* 0x0000000600007c0c */ /* 0x000fda000bf06270 */
[----:B0-----:R-:W-:Y:S05]  /*1240*/  @!P0 BRA `(.L_x_15) ;  /* 0xffffffec00cc8947 */ /* 0x001fea000383ffff */
[----:B------:R-:W-:Y:S05]  /*1250*/  EXIT ;  /* 0x000000000000794d */ /* 0x000fea0003800000 */
        .weak           $__internal_0_$__cuda_sm20_div_u64
        .type           $__internal_0_$__cuda_sm20_div_u64,@function
        .size           $__internal_0_$__cuda_sm20_div_u64,(.L_x_17 - $__internal_0_$__cuda_sm20_div_u64)
$__internal_0_$__cuda_sm20_div_u64:
[----:B------:R-:W0:Y:S01]  /*1260*/  LDCU.64 UR4, c[0x0][0x3a8] ;  /* 0x00007500ff0477ac */ /* 0x000e220008000a00 */
[----:B------:R-:W1:Y:S01]  /*1270*/  LDC.64 R2, c[0x0][0x3a8] ;  /* 0x0000ea00ff027b82 */ /* 0x000e620000000a00 */
[----:B0-----:R-:W0:Y:S08]  /*1280*/  I2F.U64.RP R10, UR4 ;  /* 0x00000004000a7d12 */ /* 0x001e300008309000 */
[----:B0-----:R-:W0:Y:S02]  /*1290*/  MUFU.RCP R10, R10 ;  /* 0x0000000a000a7308 */ /* 0x001e240000001000 */
[----:B0-----:R-:W-:-:S06]  /*12a0*/  VIADD R6, R10, 0x1ffffffe ;  /* 0x1ffffffe0a067836 */ /* 0x001fcc0000000000 */
[----:B------:R-:W1:Y:S02]  /*12b0*/  F2I.U64.TRUNC R6, R6 ;  /* 0x0000000600067311 */ /* 0x000e64000020d800 */
[----:B-1----:R-:W-:-:S04]  /*12c0*/  IMAD.WIDE.U32 R8, R6, R2, RZ ;  /* 0x0000000206087225 */ /* 0x002fc800078e00ff */
[----:B------:R-:W-:Y:S01]  /*12d0*/  IMAD R9, R6, R3, R9 ;  /* 0x0000000306097224 */ /* 0x000fe200078e0209 */
[----:B------:R-:W-:-:S03]  /*12e0*/  IADD3 R11, P0, PT, RZ, -R8, RZ ;  /* 0x80000008ff0b7210 */ /* 0x000fc60007f1e0ff */
[----:B------:R-:W-:Y:S02]  /*12f0*/  IMAD R9, R7, R2, R9 ;  /* 0x0000000207097224 */ /* 0x000fe400078e0209 */
[----:B------:R-:W-:-:S03]  /*1300*/  IMAD.HI.U32 R8, R6, R11, RZ ;  /* 0x0000000b06087227 */ /* 0x000fc600078e00ff */
[----:B------:R-:W-:Y:S01]  /*1310*/  IADD3.X R13, PT, PT, RZ, ~R9, RZ, P0, !PT ;  /* 0x80000009ff0d7210 */ /* 0x000fe200007fe4ff */
[----:B------:R-:W-:-:S04]  /*1320*/  IMAD.MOV.U32 R9, RZ, RZ, R6 ;  /* 0x000000ffff097224 */ /* 0x000fc800078e0006 */
[----:B------:R-:W-:-:S04]  /*1330*/  IMAD.WIDE.U32 R8, P0, R6, R13, R8 ;  /* 0x0000000d06087225 */ /* 0x000fc80007800008 */
[C---:B------:R-:W-:Y:S02]  /*1340*/  IMAD R15, R7.reuse, R13, RZ ;  /* 0x0000000d070f7224 */ /* 0x040fe400078e02ff */
[----:B------:R-:W-:-:S04]  /*1350*/  IMAD.HI.U32 R8, P1, R7, R11, R8 ;  /* 0x0000000b07087227 */ /* 0x000fc80007820008 */
[----:B------:R-:W-:Y:S01]  /*1360*/  IMAD.HI.U32 R13, R7, R13, RZ ;  /* 0x0000000d070d7227 */ /* 0x000fe200078e00ff */
[----:B------:R-:W-:-:S04]  /*1370*/  IADD3 R9, P2, PT, R15, R8, RZ ;  /* 0x000000080f097210 */ /* 0x000fc80007f5e0ff */
[----:B------:R-:W-:Y:S01]  /*1380*/  IADD3.X R8, PT, PT, R13, R7, RZ, P0, !PT ;  /* 0x000000070d087210 */ /* 0x000fe200007fe4ff */
[----:B------:R-:W-:-:S03]  /*1390*/  IMAD.WIDE.U32 R6, R9, R2, RZ ;  /* 0x0000000209067225 */ /* 0x000fc600078e00ff */
[----:B------:R-:W-:Y:S01]  /*13a0*/  IADD3.X R11, PT, PT, RZ, RZ, R8, P2, P1 ;  /* 0x000000ffff0b7210 */ /* 0x000fe200017e2408 */
[----:B------:R-:W-:Y:S01]  /*13b0*/  IMAD R7, R9, R3, R7 ;  /* 0x0000000309077224 */ /* 0x000fe200078e0207 */
[----:B------:R-:W-:-:S03]  /*13c0*/  IADD3 R13, P0, PT, RZ, -R6, RZ ;  /* 0x80000006ff0d7210 */ /* 0x000fc60007f1e0ff */
[----:B------:R-:W-:Y:S02]  /*13d0*/  IMAD R7, R11, R2, R7 ;  /* 0x000000020b077224 */ /* 0x000fe400078e0207 */
[----:B------:R-:W-:-:S04]  /*13e0*/  IMAD.HI.U32 R8, R9, R13, RZ ;  /* 0x0000000d09087227 */ /* 0x000fc800078e00ff */
[----:B------:R-:W-:Y:S02]  /*13f0*/  IMAD.X R6, RZ, RZ, ~R7, P0 ;  /* 0x000000ffff067224 */ /* 0x000fe400000e0e07 */
[----:B------:R-:W-:Y:S02]  /*1400*/  IMAD.MOV.U32 R7, RZ, RZ, RZ ;  /* 0x000000ffff077224 */ /* 0x000fe400078e00ff */
[----:B------:R-:W-:-:S04]  /*1410*/  IMAD.WIDE.U32 R8, P0, R9, R6, R8 ;  /* 0x0000000609087225 */ /* 0x000fc80007800008 */
[C---:B------:R-:W-:Y:S02]  /*1420*/  IMAD R10, R11.reuse, R6, RZ ;  /* 0x000000060b0a7224 */ /* 0x040fe400078e02ff */
[----:B------:R-:W-:-:S04]  /*1430*/  IMAD.HI.U32 R9, P1, R11, R13, R8 ;  /* 0x0000000d0b097227 */ /* 0x000fc80007820008 */
[----:B------:R-:W-:Y:S01]  /*1440*/  IMAD.HI.U32 R6, R11, R6, RZ ;  /* 0x000000060b067227 */ /* 0x000fe200078e00ff */
[----:B------:R-:W-:-:S04]  /*1450*/  IADD3 R9, P2, PT, R10, R9, RZ ;  /* 0x000000090a097210 */ /* 0x000fc80007f5e0ff */
[----:B------:R-:W-:Y:S01]  /*1460*/  IADD3.X R11, PT, PT, R6, R11, RZ, P0, !PT ;  /* 0x0000000b060b7210 */ /* 0x000fe200007fe4ff */
[----:B------:R-:W-:-:S03]  /*1470*/  IMAD.HI.U32 R6, R9, R0, RZ ;  /* 0x0000000009067227 */ /* 0x000fc600078e00ff */
[----:B------:R-:W-:Y:S01]  /*1480*/  IADD3.X R11, PT, PT, RZ, RZ, R11, P2, P1 ;  /* 0x000000ffff0b7210 */ /* 0x000fe200017e240b */
[----:B------:R-:W-:-:S04]  /*1490*/  IMAD.WIDE.U32 R6, R9, R5, R6 ;  /* 0x0000000509067225 */ /* 0x000fc800078e0006 */
[C---:B------:R-:W-:Y:S02]  /*14a0*/  IMAD R9, R11.reuse, R5, RZ ;  /* 0x000000050b097224 */ /* 0x040fe400078e02ff */
[----:B------:R-:W-:-:S04]  /*14b0*/  IMAD.HI.U32 R6, P0, R11, R0, R6 ;  /* 0x000000000b067227 */ /* 0x000fc80007800006 */
[----:B------:R-:W-:Y:S01]  /*14c0*/  IMAD.HI.U32 R8, R11, R5, RZ ;  /* 0x000000050b087227 */ /* 0x000fe200078e00ff */
[----:B------:R-:W-:-:S04]  /*14d0*/  IADD3 R9, P1, PT, R9, R6, RZ ;  /* 0x0000000609097210 */ /* 0x000fc80007f3e0ff */
[----:B------:R-:W-:Y:S01]  /*14e0*/  IADD3.X R8, PT, PT, R8, RZ, RZ, P0, !PT ;  /* 0x000000ff08087210 */ /* 0x000fe200007fe4ff */
[----:B------:R-:W-:-:S04]  /*14f0*/  IMAD.WIDE.U32 R6, R9, R2, RZ ;  /* 0x0000000209067225 */ /* 0x000fc800078e00ff */
[----:B------:R-:W-:Y:S01]  /*1500*/  IMAD.X R11, RZ, RZ, R8, P1 ;  /* 0x000000ffff0b7224 */ /* 0x000fe200008e0608 */
[----:B------:R-:W-:Y:S01]  /*1510*/  IADD3 R13, P1, PT, -R6, R0, RZ ;  /* 0x00000000060d7210 */ /* 0x000fe20007f3e1ff */
[----:B------:R-:W-:-:S03]  /*1520*/  IMAD R7, R9, R3, R7 ;  /* 0x0000000309077224 */ /* 0x000fc600078e0207 */
[-C--:B------:R-:W-:Y:S01]  /*1530*/  ISETP.GE.U32.AND P0, PT, R13, R2.reuse, PT ;  /* 0x000000020d00720c */ /* 0x080fe20003f06070 */
[----:B------:R-:W-:-:S05]  /*1540*/  IMAD R6, R11, R2, R7 ;  /* 0x000000020b067224 */ /* 0x000fca00078e0207 */
[----:B------:R-:W-:Y:S02]  /*1550*/  IADD3.X R10, PT, PT, ~R6, R5, RZ, P1, !PT ;  /* 0x00000005060a7210 */ /* 0x000fe40000ffe5ff */
[----:B------:R-:W-:Y:S02]  /*1560*/  IADD3 R5, P1, PT, R13, -R2, RZ ;  /* 0x800000020d057210 */ /* 0x000fe40007f3e0ff */
[C---:B------:R-:W-:Y:S02]  /*1570*/  ISETP.GE.U32.AND.EX P0, PT, R10.reuse, R3, PT, P0 ;  /* 0x000000030a00720c */ /* 0x040fe40003f06100 */
[----:B------:R-:W-:Y:S01]  /*1580*/  IADD3 R6, PT, PT, R9, 0x1, RZ ;  /* 0x0000000109067810 */ /* 0x000fe20007ffe0ff */
[----:B------:R-:W-:Y:S01]  /*1590*/  IMAD.X R8, R10, 0x1, ~R3, P1 ;  /* 0x000000010a087824 */ /* 0x000fe200008e0e03 */
[----:B------:R-:W-:Y:S02]  /*15a0*/  SEL R5, R5, R13, P0 ;  /* 0x0000000d05057207 */ /* 0x000fe40000000000 */
[----:B------:R-:W-:-:S02]  /*15b0*/  SEL R9, R6, R9, P0 ;  /* 0x0000000906097207 */ /* 0x000fc40000000000 */
[----:B------:R-:W-:Y:S02]  /*15c0*/  SEL R8, R8, R10, P0 ;  /* 0x0000000a08087207 */ /* 0x000fe40000000000 */
[----:B------:R-:W-:Y:S02]  /*15d0*/  ISETP.GE.U32.AND P0, PT, R5, R2, PT ;  /* 0x000000020500720c */ /* 0x000fe40003f06070 */
[----:B------:R-:W-:Y:S01]  /*15e0*/  ISETP.NE.U32.AND P1, PT, R2, RZ, PT ;  /* 0x000000ff0200720c */ /* 0x000fe20003f25070 */
[----:B------:R-:W-:Y:S01]  /*15f0*/  VIADD R2, R9, 0x1 ;  /* 0x0000000109027836 */ /* 0x000fe20000000000 */
[----:B------:R-:W-:Y:S02]  /*1600*/  ISETP.GE.U32.AND.EX P0, PT, R8, R3, PT, P0 ;  /* 0x000000030800720c */ /* 0x000fe40003f06100 */
[----:B------:R-:W-:Y:S02]  /*1610*/  MOV R5, 0x0 ;  /* 0x0000000000057802 */ /* 0x000fe40000000f00 */
[----:B------:R-:W-:-:S02]  /*1620*/  ISETP.NE.AND.EX P1, PT, R3, RZ, PT, P1 ;  /* 0x000000ff0300720c */ /* 0x000fc40003f25310 */
[----:B------:R-:W-:-:S04]  /*1630*/  SEL R2, R2, R9, P0 ;  /* 0x0000000902027207 */ /* 0x000fc80000000000 */
[----:B------:R-:W-:Y:S01]  /*1640*/  SEL R2, R2, 0xffffffff, P1 ;  /* 0xffffffff02027807 */ /* 0x000fe20000800000 */
[----:B------:R-:W-:Y:S06]  /*1650*/  RET.REL.NODEC R4 `(_Z17matrix_mul_kernelPdS_S_mmm) ;  /* 0xffffffe804687950 */ /* 0x000fec0003c3ffff */
.L_x_16:
        /* <DEDUP_REMOVED lines=10> */
.L_x_17:


//--------------------- .nv.shared.reserved.0     --------------------------
	.section	.nv.shared.reserved.0,"aw",@nobits
	.weak		__nv_reservedSMEM_offset_0_alias
	.size		__nv_reservedSMEM_offset_0_alias, 0, 64
	.other		__nv_reservedSMEM_offset_0_alias,@"STO_CUDA_RESERVED_SHARED STV_DEFAULT"
__nv_reservedSMEM_offset_0_alias:
	.zero		0
	.zero		64


//--------------------- .nv.global                --------------------------
	.section	.nv.global,"aw",@nobits
.nv.global:
	.type		_ZN34_INTERNAL_a11e179d_4_k_cu_2015ca3a6thrust24THRUST_300001_SM_1000_NS3seqE,@object
	.size		_ZN34_INTERNAL_a11e179d_4_k_cu_2015ca3a6thrust24THRUST_300001_SM_1000_NS3seqE,(_ZN34_INTERNAL_a11e179d_4_k_cu_2015ca3a4cuda3std3__48in_placeE - _ZN34_INTERNAL_a11e179d_4_k_cu_2015ca3a6thrust24THRUST_300001_SM_1000_NS3seqE)
_ZN34_INTERNAL_a11e179d_4_k_cu_2015ca3a6thrust24THRUST_300001_SM_1000_NS3seqE:
	.zero		1
	.type		_ZN34_INTERNAL_a11e179d_4_k_cu_2015ca3a4cuda3std3__48in_placeE,@object
	.size		_ZN34_INTERNAL_a11e179d_4_k_cu_2015ca3a4cuda3std3__48in_placeE,(_ZN34_INTERNAL_a11e179d_4_k_cu_2015ca3a4cuda3std6ranges3__45__cpo4sizeE - _ZN34_INTERNAL_a11e179d_4_k_cu_2015ca3a4cuda3std3__48in_placeE)
_ZN34_INTERNAL_a11e179d_4_k_cu_2015ca3a4cuda3std3__48in_placeE:
	.zero		1
	.type		_ZN34_INTERNAL_a11e179d_4_k_cu_2015ca3a4cuda3std6ranges3__45__cpo4sizeE,@object
	.size		_ZN34_INTERNAL_a11e179d_4_k_cu_2015ca3a4cuda3std6ranges3__45__cpo4sizeE,(_ZN34_INTERNAL_a11e179d_4_k_cu_2015ca3a6thrust24THRUST_300001_SM_1000_NS12placeholders2_3E - _ZN34_INTERNAL_a11e179d_4_k_cu_2015ca3a4cuda3std6ranges3__45__cpo4sizeE)
_ZN34_INTERNAL_a11e179d_4_k_cu_2015ca3a4cuda3std6ranges3__45__cpo4sizeE:
	.zero		1
	.type		_ZN34_INTERNAL_a11e179d_4_k_cu_2015ca3a6thrust24THRUST_300001_SM_1000_NS12placeholders2_3E,@object
	.size		_ZN34_INTERNAL_a11e179d_4_k_cu_2015ca3a6thrust24THRUST_300001_SM_1000_NS12placeholders2_3E,(_ZN34_INTERNAL_a11e179d_4_k_cu_2015ca3a4cuda3std3__45__cpo6cbeginE - _ZN34_INTERNAL_a11e179d_4_k_cu_2015ca3a6thrust24THRUST_300001_SM_1000_NS12placeholders2_3E)
_ZN34_INTERNAL_a11e179d_4_k_cu_2015ca3a6thrust24THRUST_300001_SM_1000_NS12placeholders2_3E:
	.zero		1
	.type		_ZN34_INTERNAL_a11e179d_4_k_cu_2015ca3a4cuda3std3__45__cpo6cbeginE,@object
	.size		_ZN34_INTERNAL_a11e179d_4_k_cu_2015ca3a4cuda3std3__45__cpo6cbeginE,(_ZN34_INTERNAL_a11e179d_4_k_cu_2015ca3a4cuda3std6ranges3__45__cpo6cbeginE - _ZN34_INTERNAL_a11e179d_4_k_cu_2015ca3a4cuda3std3__45__cpo6cbeginE)
_ZN34_INTERNAL_a11e179d_4_k_cu_2015ca3a4cuda3std3__45__cpo6cbeginE:
	.zero		1
	.type		_ZN34_INTERNAL_a11e179d_4_k_cu_2015ca3a4cuda3std6ranges3__45__cpo6cbeginE,@object
	.size		_ZN34_INTERNAL_a11e179d_4_k_cu_2015ca3a4cuda3std6ranges3__45__cpo6cbeginE,(_ZN34_INTERNAL_a11e179d_4_k_cu_2015ca3a6thrust24THRUST_300001_SM_1000_NS12placeholders2_7E - _ZN34_INTERNAL_a11e179d_4_k_cu_2015ca3a4cuda3std6ranges3__45__cpo6cbeginE)
_ZN34_INTERNAL_a11e179d_4_k_cu_2015ca3a4cuda3std6ranges3__45__cpo6cbeginE:
	.zero		1
	.type		_ZN34_INTERNAL_a11e179d_4_k_cu_2015ca3a6thrust24THRUST_300001_SM_1000_NS12placeholders2_7E,@object
	.size		_ZN34_INTERNAL_a11e179d_4_k_cu_2015ca3a6thrust24THRUST_300001_SM_1000_NS12placeholders2_7E,(_ZN34_INTERNAL_a11e179d_4_k_cu_2015ca3a4cuda3std3__45__cpo7crbeginE - _ZN34_INTERNAL_a11e179d_4_k_cu_2015ca3a6thrust24THRUST_300001_SM_1000_NS12placeholders2_7E)
_ZN34_INTERNAL_a11e179d_4_k_cu_2015ca3a6thrust24THRUST_300001_SM_1000_NS12placeholders2_7E:
	.zero		1
	.type		_ZN34_INTERNAL_a11e179d_4_k_cu_2015ca3a4cuda3std3__45__cpo7crbeginE,@object
	.size		_ZN34_INTERNAL_a11e179d_4_k_cu_2015ca3a4cuda3std3__45__cpo7crbeginE,(_ZN34_INTERNAL_a11e179d_4_k_cu_2015ca3a4cuda3std6ranges3__45__cpo4nextE - _ZN34_INTERNAL_a11e179d_4_k_cu_2015ca3a4cuda3std3__45__cpo7crbeginE)
_ZN34_INTERNAL_a11e179d_4_k_cu_2015ca3a4cuda3std3__45__cpo7crbeginE:
	.zero		1
	.type		_ZN34_INTERNAL_a11e179d_4_k_cu_2015ca3a4cuda3std6ranges3__45__cpo4nextE,@object
	.size		_ZN34_INTERNAL_a11e179d_4_k_cu_2015ca3a4cuda3std6ranges3__45__cpo4nextE,(_ZN34_INTERNAL_a11e179d_4_k_cu_2015ca3a4cuda3std6ranges3__45__cpo4swapE - _ZN34_INTERNAL_a11e179d_4_k_cu_2015ca3a4cuda3std6ranges3__45__cpo4nextE)
_ZN34_INTERNAL_a11e179d_4_k_cu_2015ca3a4cuda3std6ranges3__45__cpo4nextE:
	.zero		1
	.type		_ZN34_INTERNAL_a11e179d_4_k_cu_2015ca3a4cuda3std6ranges3__45__cpo4swapE,@object
	.size		_ZN34_INTERNAL_a11e179d_4_k_cu_2015ca3a4cuda3std6ranges3__45__cpo4swapE,(_ZN34_INTERNAL_a11e179d_4_k_cu_2015ca3a6thrust24THRUST_300001_SM_1000_NS8cuda_cub10par_nosyncE - _ZN34_INTERNAL_a11e179d_4_k_cu_2015ca3a4cuda3std6ranges3__45__cpo4swapE)
_ZN34_INTERNAL_a11e179d_4_k_cu_2015ca3a4cuda3std6ranges3__45__cpo4swapE:
	.zero		1
	.type		_ZN34_INTERNAL_a11e179d_4_k_cu_2015ca3a6thrust24THRUST_300001_SM_1000_NS8cuda_cub10par_nosyncE,@object
	.size		_ZN34_INTERNAL_a11e179d_4_k_cu_2015ca3a6thrust24THRUST_300001_SM_1000_NS8cuda_cub10par_nosyncE,(_ZN34_INTERNAL_a11e179d_4_k_cu_2015ca3a6thrust24THRUST_300001_SM_1000_NS12placeholders2_9E - _ZN34_INTERNAL_a11e179d_4_k_cu_2015ca3a6thrust24THRUST_300001_SM_1000_NS8cuda_cub10par_nosyncE)
_ZN34_INTERNAL_a11e179d_4_k_cu_2015ca3a6thrust24THRUST_300001_SM_1000_NS8cuda_cub10par_nosyncE:
	.zero		1
	.type		_ZN34_INTERNAL_a11e179d_4_k_cu_2015ca3a6thrust24THRUST_300001_SM_1000_NS12placeholders2_9E,@object
	.size		_ZN34_INTERNAL_a11e179d_4_k_cu_2015ca3a6thrust24THRUST_300001_SM_1000_NS12placeholders2_9E,(_ZN34_INTERNAL_a11e179d_4_k_cu_2015ca3a4cuda3std3__436_GLOBAL__N__a11e179d_4_k_cu_2015ca3a6ignoreE - _ZN34_INTERNAL_a11e179d_4_k_cu_2015ca3a6thrust24THRUST_300001_SM_1000_NS12placeholders2_9E)
_ZN34_INTERNAL_a11e179d_4_k_cu_2015ca3a6thrust24THRUST_300001_SM_1000_NS12placeholders2_9E:
	.zero		1
	.type		_ZN34_INTERNAL_a11e179d_4_k_cu_2015ca3a4cuda3std3__436_GLOBAL__N__a11e179d_4_k_cu_2015ca3a6ignoreE,@object
	.size		_ZN34_INTERNAL_a11e179d_4_k_cu_2015ca3a4cuda3std3__436_GLOBAL__N__a11e179d_4_k_cu_2015ca3a6ignoreE,(_ZN34_INTERNAL_a11e179d_4_k_cu_2015ca3a4cuda3std6ranges3__45__cpo4dataE - _ZN34_INTERNAL_a11e179d_4_k_cu_2015ca3a4cuda3std3__436_GLOBAL__N__a11e179d_4_k_cu_2015ca3a6ignoreE)
_ZN34_INTERNAL_a11e179d_4_k_cu_2015ca3a4cuda3std3__436_GLOBAL__N__a11e179d_4_k_cu_2015ca3a6ignoreE:
	.zero		1
	.type		_ZN34_INTERNAL_a11e179d_4_k_cu_2015ca3a4cuda3std6ranges3__45__cpo4dataE,@object
	.size		_ZN34_INTERNAL_a11e179d_4_k_cu_2015ca3a4cuda3std6ranges3__45__cpo4dataE,(_ZN34_INTERNAL_a11e179d_4_k_cu_2015ca3a6thrust24THRUST_300001_SM_1000_NS12placeholders2_1E - _ZN34_INTERNAL_a11e179d_4_k_cu_2015ca3a4cuda3std6ranges3__45__cpo4dataE)
_ZN34_INTERNAL_a11e179d_4_k_cu_2015ca3a4cuda3std6ranges3__45__cpo4dataE:
	.zero		1
	.type		_ZN34_INTERNAL_a11e179d_4_k_cu_2015ca3a6thrust24THRUST_300001_SM_1000_NS12placeholders2_1E,@object
	.size		_ZN34_INTERNAL_a11e179d_4_k_cu_2015ca3a6thrust24THRUST_300001_SM_1000_NS12placeholders2_1E,(_ZN34_INTERNAL_a11e179d_4_k_cu_2015ca3a4cuda3std3__45__cpo5beginE - _ZN34_INTERNAL_a11e179d_4_k_cu_2015ca3a6thrust24THRUST_300001_SM_1000_NS12placeholders2_1E)
_ZN34_INTERNAL_a11e179d_4_k_cu_2015ca3a6thrust24THRUST_300001_SM_1000_NS12placeholders2_1E:
	.zero		1
	.type		_ZN34_INTERNAL_a11e179d_4_k_cu_2015ca3a4cuda3std3__45__cpo5beginE,@object
	.size		_ZN34_INTERNAL_a11e179d_4_k_cu_2015ca3a4cuda3std3__45__cpo5beginE,(_ZN34_INTERNAL_a11e179d_4_k_cu_2015ca3a4cuda3std6ranges3__45__cpo5beginE - _ZN34_INTERNAL_a11e179d_4_k_cu_2015ca3a4cuda3std3__45__cpo5beginE)
_ZN34_INTERNAL_a11e179d_4_k_cu_2015ca3a4cuda3std3__45__cpo5beginE:
	.zero		1
	.type		_ZN34_INTERNAL_a11e179d_4_k_cu_2015ca3a4cuda3std6ranges3__45__cpo5beginE,@object
	.size		_ZN34_INTERNAL_a11e179d_4_k_cu_2015ca3a4cuda3std6ranges3__45__cpo5beginE,(_ZN34_INTERNAL_a11e179d_4_k_cu_2015ca3a6thrust24THRUST_300001_SM_1000_NS12placeholders2_5E - _ZN34_INTERNAL_a11e179d_4_k_cu_2015ca3a4cuda3std6ranges3__45__cpo5beginE)
_ZN34_INTERNAL_a11e179d_4_k_cu_2015ca3a4cuda3std6ranges3__45__cpo5beginE:
	.zero		1
	.type		_ZN34_INTERNAL_a11e179d_4_k_cu_2015ca3a6thrust24THRUST_300001_SM_1000_NS12placeholders2_5E,@object
	.size		_ZN34_INTERNAL_a11e179d_4_k_cu_2015ca3a6thrust24THRUST_300001_SM_1000_NS12placeholders2_5E,(_ZN34_INTERNAL_a11e179d_4_k_cu_2015ca3a4cuda3std3__45__cpo6rbeginE - _ZN34_INTERNAL_a11e179d_4_k_cu_2015ca3a6thrust24THRUST_300001_SM_1000_NS12placeholders2_5E)
_ZN34_INTERNAL_a11e179d_4_k_cu_2015ca3a6thrust24THRUST_300001_SM_1000_NS12placeholders2_5E:
	.zero		1
	.type		_ZN34_INTERNAL_a11e179d_4_k_cu_2015ca3a4cuda3std3__45__cpo6rbeginE,@object
	.size		_ZN34_INTERNAL_a11e179d_4_k_cu_2015ca3a4cuda3std3__45__cpo6rbeginE,(_ZN34_INTERNAL_a11e179d_4_k_cu_2015ca3a4cuda3std6ranges3__45__cpo7advanceE - _ZN34_INTERNAL_a11e179d_4_k_cu_2015ca3a4cuda3std3__45__cpo6rbeginE)
_ZN34_INTERNAL_a11e179d_4_k_cu_2015ca3a4cuda3std3__45__cpo6rbeginE:
	.zero		1
	.type		_ZN34_INTERNAL_a11e179d_4_k_cu_2015ca3a4cuda3std6ranges3__45__cpo7advanceE,@object
	.size		_ZN34_INTERNAL_a11e179d_4_k_cu_2015ca3a4cuda3std6ranges3__45__cpo7advanceE,(_ZN34_INTERNAL_a11e179d_4_k_cu_2015ca3a4cuda3std3__47nulloptE - _ZN34_INTERNAL_a11e179d_4_k_cu_2015ca3a4cuda3std6ranges3__45__cpo7advanceE)
_ZN34_INTERNAL_a11e179d_4_k_cu_2015ca3a4cuda3std6ranges3__45__cpo7advanceE:
	.zero		1
	.type		_ZN34_INTERNAL_a11e179d_4_k_cu_2015ca3a4cuda3std3__47nulloptE,@object
	.size		_ZN34_INTERNAL_a11e179d_4_k_cu_2015ca3a4cuda3std3__47nulloptE,(_ZN34_INTERNAL_a11e179d_4_k_cu_2015ca3a4cuda3std6ranges3__45__cpo8distanceE - _ZN34_INTERNAL_a11e179d_4_k_cu_2015ca3a4cuda3std3__47nulloptE)
_ZN34_INTERNAL_a11e179d_4_k_cu_2015ca3a4cuda3std3__47nulloptE:
	.zero		1
	.type		_ZN34_INTERNAL_a11e179d_4_k_cu_2015ca3a4cuda3std6ranges3__45__cpo8distanceE,@object
	.size		_ZN34_INTERNAL_a11e179d_4_k_cu_2015ca3a4cuda3std6ranges3__45__cpo8distanceE,(_ZN34_INTERNAL_a11e179d_4_k_cu_2015ca3a6thrust24THRUST_300001_SM_1000_NS12placeholders3_10E - _ZN34_INTERNAL_a11e179d_4_k_cu_2015ca3a4cuda3std6ranges3__45__cpo8distanceE)
_ZN34_INTERNAL_a11e179d_4_k_cu_2015ca3a4cuda3std6ranges3__45__cpo8distanceE:
	.zero		1
	.type		_ZN34_INTERNAL_a11e179d_4_k_cu_2015ca3a6thrust24THRUST_300001_SM_1000_NS12placeholders3_10E,@object
	.size		_ZN34_INTERNAL_a11e179d_4_k_cu_2015ca3a6thrust24THRUST_300001_SM_1000_NS12placeholders3_10E,(_ZN34_INTERNAL_a11e179d_4_k_cu_2015ca3a4cuda3std3__419piecewise_constructE - _ZN34_INTERNAL_a11e179d_4_k_cu_2015ca3a6thrust24THRUST_300001_SM_1000_NS12placeholders3_10E)
_ZN34_INTERNAL_a11e179d_4_k_cu_2015ca3a6thrust24THRUST_300001_SM_1000_NS12placeholders3_10E:
	.zero		1
	.type		_ZN34_INTERNAL_a11e179d_4_k_cu_2015ca3a4cuda3std3__419piecewise_constructE,@object
	.size		_ZN34_INTERNAL_a11e179d_4_k_cu_2015ca3a4cuda3std3__419piecewise_constructE,(_ZN34_INTERNAL_a11e179d_4_k_cu_2015ca3a4cuda3std6ranges3__45__cpo5cdataE - _ZN34_INTERNAL_a11e179d_4_k_cu_2015ca3a4cuda3std3__419piecewise_constructE)
_ZN34_INTERNAL_a11e179d_4_k_cu_2015ca3a4cuda3std3__419piecewise_constructE:
	.zero		1
	.type		_ZN34_INTERNAL_a11e179d_4_k_cu_2015ca3a4cuda3std6ranges3__45__cpo5cdataE,@object
	.size		_ZN34_INTERNAL_a11e179d_4_k_cu_2015ca3a4cuda3std6ranges3__45__cpo5cdataE,(_ZN34_INTERNAL_a11e179d_4_k_cu_2015ca3a6thrust24THRUST_300001_SM_1000_NS12placeholders2_2E - _ZN34_INTERNAL_a11e179d_4_k_cu_2015ca3a4cuda3std6ranges3__45__cpo5cdataE)
_ZN34_INTERNAL_a11e179d_4_k_cu_2015ca3a4cuda3std6ranges3__45__cpo5cdataE:
	.zero		1
	.type		_ZN34_INTERNAL_a11e179d_4_k_cu_2015ca3a6thrust24THRUST_300001_SM_1000_NS12placeholders2_2E,@object
	.size		_ZN34_INTERNAL_a11e179d_4_k_cu_2015ca3a6thrust24THRUST_300001_SM_1000_NS12placeholders2_2E,(_ZN34_INTERNAL_a11e179d_4_k_cu_2015ca3a4cuda3std3__45__cpo3endE - _ZN34_INTERNAL_a11e179d_4_k_cu_2015ca3a6thrust24THRUST_300001_SM_1000_NS12placeholders2_2E)
_ZN34_INTERNAL_a11e179d_4_k_cu_2015ca3a6thrust24THRUST_300001_SM_1000_NS12placeholders2_2E:
	.zero		1
	.type		_ZN34_INTERNAL_a11e179d_4_k_cu_2015ca3a4cuda3std3__45__cpo3endE,@object
	.size		_ZN34_INTERNAL_a11e179d_4_k_cu_2015ca3a4cuda3std3__45__cpo3endE,(_ZN34_INTERNAL_a11e179d_4_k_cu_2015ca3a4cuda3std6ranges3__45__cpo3endE - _ZN34_INTERNAL_a11e179d_4_k_cu_2015ca3a4cuda3std3__45__cpo3endE)
_ZN34_INTERNAL_a11e179d_4_k_cu_2015ca3a4cuda3std3__45__cpo3endE:
	.zero		1
	.type		_ZN34_INTERNAL_a11e179d_4_k_cu_2015ca3a4cuda3std6ranges3__45__cpo3endE,@object
	.size		_ZN34_INTERNAL_a11e179d_4_k_cu_2015ca3a4cuda3std6ranges3__45__cpo3endE,(_ZN34_INTERNAL_a11e179d_4_k_cu_2015ca3a6thrust24THRUST_300001_SM_1000_NS12placeholders2_6E - _ZN34_INTERNAL_a11e179d_4_k_cu_2015ca3a4cuda3std6ranges3__45__cpo3endE)
_ZN34_INTERNAL_a11e179d_4_k_cu_2015ca3a4cuda3std6ranges3__45__cpo3endE:
	.zero		1
	.type		_ZN34_INTERNAL_a11e179d_4_k_cu_2015ca3a6thrust24THRUST_300001_SM_1000_NS12placeholders2_6E,@object
	.size		_ZN34_INTERNAL_a11e179d_4_k_cu_2015ca3a6thrust24THRUST_300001_SM_1000_NS12placeholders2_6E,(_ZN34_INTERNAL_a11e179d_4_k_cu_2015ca3a4cuda3std3__45__cpo4rendE - _ZN34_INTERNAL_a11e179d_4_k_cu_2015ca3a6thrust24THRUST_300001_SM_1000_NS12placeholders2_6E)
_ZN34_INTERNAL_a11e179d_4_k_cu_2015ca3a6thrust24THRUST_300001_SM_1000_NS12placeholders2_6E:
	.zero		1
	.type		_ZN34_INTERNAL_a11e179d_4_k_cu_2015ca3a4cuda3std3__45__cpo4rendE,@object
	.size		_ZN34_INTERNAL_a11e179d_4_k_cu_2015ca3a4cuda3std3__45__cpo4rendE,(_ZN34_INTERNAL_a11e179d_4_k_cu_2015ca3a4cuda3std6ranges3__45__cpo9iter_swapE - _ZN34_INTERNAL_a11e179d_4_k_cu_2015ca3a4cuda3std3__45__cpo4rendE)
_ZN34_INTERNAL_a11e179d_4_k_cu_2015ca3a4cuda3std3__45__cpo4rendE:
	.zero		1
	.type		_ZN34_INTERNAL_a11e179d_4_k_cu_2015ca3a4cuda3std6ranges3__45__cpo9iter_swapE,@object
	.size		_ZN34_INTERNAL_a11e179d_4_k_cu_2015ca3a4cuda3std6ranges3__45__cpo9iter_swapE,(_ZN34_INTERNAL_a11e179d_4_k_cu_2015ca3a4cuda3std3__48unexpectE - _ZN34_INTERNAL_a11e179d_4_k_cu_2015ca3a4cuda3std6ranges3__45__cpo9iter_swapE)
_ZN34_INTERNAL_a11e179d_4_k_cu_2015ca3a4cuda3std6ranges3__45__cpo9iter_swapE:
	.zero		1
	.type		_ZN34_INTERNAL_a11e179d_4_k_cu_2015ca3a4cuda3std3__48unexpectE,@object
	.size		_ZN34_INTERNAL_a11e179d_4_k_cu_2015ca3a4cuda3std3__48unexpectE,(_ZN34_INTERNAL_a11e179d_4_k_cu_2015ca3a6thrust24THRUST_300001_SM_1000_NS8cuda_cub3parE - _ZN34_INTERNAL_a11e179d_4_k_cu_2015ca3a4cuda3std3__48unexpectE)
_ZN34_INTERNAL_a11e179d_4_k_cu_2015ca3a4cuda3std3__48unexpectE:
	.zero		1
	.type		_ZN34_INTERNAL_a11e179d_4_k_cu_2015ca3a6thrust24THRUST_300001_SM_1000_NS8cuda_cub3parE,@object
	.size		_ZN34_INTERNAL_a11e179d_4_k_cu_2015ca3a6thrust24THRUST_300001_SM_1000_NS8cuda_cub3parE,(_ZN34_INTERNAL_a11e179d_4_k_cu_2015ca3a6thrust24THRUST_300001_SM_1000_NS12placeholders2_4E - _ZN34_INTERNAL_a11e179d_4_k_cu_2015ca3a6thrust24THRUST_300001_SM_1000_NS8cuda_cub3parE)
_ZN34_INTERNAL_a11e179d_4_k_cu_2015ca3a6thrust24THRUST_300001_SM_1000_NS8cuda_cub3parE:
	.zero		1
	.type		_ZN34_INTERNAL_a11e179d_4_k_cu_2015ca3a6thrust24THRUST_300001_SM_1000_NS12placeholders2_4E,@object
	.size		_ZN34_INTERNAL_a11e179d_4_k_cu_2015ca3a6thrust24THRUST_300001_SM_1000_NS12placeholders2_4E,(_ZN34_INTERNAL_a11e179d_4_k_cu_2015ca3a4cuda3std3__45__cpo4cendE - _ZN34_INTERNAL_a11e179d_4_k_cu_2015ca3a6thrust24THRUST_300001_SM_1000_NS12placeholders2_4E)
_ZN34_INTERNAL_a11e179d_4_k_cu_2015ca3a6thrust24THRUST_300001_SM_1000_NS12placeholders2_4E:
	.zero		1
	.type		_ZN34_INTERNAL_a11e179d_4_k_cu_2015ca3a4cuda3std3__45__cpo4cendE,@object
	.size		_ZN34_INTERNAL_a11e179d_4_k_cu_2015ca3a4cuda3std3__45__cpo4cendE,(_ZN34_INTERNAL_a11e179d_4_k_cu_2015ca3a4cuda3std6ranges3__45__cpo4cendE - _ZN34_INTERNAL_a11e179d_4_k_cu_2015ca3a4cuda3std3__45__cpo4cendE)
_ZN34_INTERNAL_a11e179d_4_k_cu_2015ca3a4cuda3std3__45__cpo4cendE:
	.zero		1
	.type		_ZN34_INTERNAL_a11e179d_4_k_cu_2015ca3a4cuda3std6ranges3__45__cpo4cendE,@object
	.size		_ZN34_INTERNAL_a11e179d_4_k_cu_2015ca3a4cuda3std6ranges3__45__cpo4cendE,(_ZN34_INTERNAL_a11e179d_4_k_cu_2015ca3a4cuda3std3__420unreachable_sentinelE - _ZN34_INTERNAL_a11e179d_4_k_cu_2015ca3a4cuda3std6ranges3__45__cpo4cendE)
_ZN34_INTERNAL_a11e179d_4_k_cu_2015ca3a4cuda3std6ranges3__45__cpo4cendE:
	.zero		1
	.type		_ZN34_INTERNAL_a11e179d_4_k_cu_2015ca3a4cuda3std3__420unreachable_sentinelE,@object
	.size		_ZN34_INTERNAL_a11e179d_4_k_cu_2015ca3a4cuda3std3__420unreachable_sentinelE,(_ZN34_INTERNAL_a11e179d_4_k_cu_2015ca3a4cuda3std6ranges3__45__cpo5ssizeE - _ZN34_INTERNAL_a11e179d_4_k_cu_2015ca3a4cuda3std3__420unreachable_sentinelE)
_ZN34_INTERNAL_a11e179d_4_k_cu_2015ca3a4cuda3std3__420unreachable_sentinelE:
	.zero		1
	.type		_ZN34_INTERNAL_a11e179d_4_k_cu_2015ca3a4cuda3std6ranges3__45__cpo5ssizeE,@object
	.size		_ZN34_INTERNAL_a11e179d_4_k_cu_2015ca3a4cuda3std6ranges3__45__cpo5ssizeE,(_ZN34_INTERNAL_a11e179d_4_k_cu_2015ca3a6thrust24THRUST_300001_SM_1000_NS12placeholders2_8E - _ZN34_INTERNAL_a11e179d_4_k_cu_2015ca3a4cuda3std6ranges3__45__cpo5ssizeE)
_ZN34_INTERNAL_a11e179d_4_k_cu_2015ca3a4cuda3std6ranges3__45__cpo5ssizeE:
	.zero		1
	.type		_ZN34_INTERNAL_a11e179d_4_k_cu_2015ca3a6thrust24THRUST_300001_SM_1000_NS12placeholders2_8E,@object
	.size		_ZN34_INTERNAL_a11e179d_4_k_cu_2015ca3a6thrust24THRUST_300001_SM_1000_NS12placeholders2_8E,(_ZN34_INTERNAL_a11e179d_4_k_cu_2015ca3a4cuda3std3__45__cpo5crendE - _ZN34_INTERNAL_a11e179d_4_k_cu_2015ca3a6thrust24THRUST_300001_SM_1000_NS12placeholders2_8E)
_ZN34_INTERNAL_a11e179d_4_k_cu_2015ca3a6thrust24THRUST_300001_SM_1000_NS12placeholders2_8E:
	.zero		1
	.type		_ZN34_INTERNAL_a11e179d_4_k_cu_2015ca3a4cuda3std3__45__cpo5crendE,@object
	.size		_ZN34_INTERNAL_a11e179d_4_k_cu_2015ca3a4cuda3std3__45__cpo5crendE,(_ZN34_INTERNAL_a11e179d_4_k_cu_2015ca3a4cuda3std6ranges3__45__cpo4prevE - _ZN34_INTERNAL_a11e179d_4_k_cu_2015ca3a4cuda3std3__45__cpo5crendE)
_ZN34_INTERNAL_a11e179d_4_k_cu_2015ca3a4cuda3std3__45__cpo5crendE:
	.zero		1
	.type		_ZN34_INTERNAL_a11e179d_4_k_cu_2015ca3a4cuda3std6ranges3__45__cpo4prevE,@object
	.size		_ZN34_INTERNAL_a11e179d_4_k_cu_2015ca3a4cuda3std6ranges3__45__cpo4prevE,(_ZN34_INTERNAL_a11e179d_4_k_cu_2015ca3a4cuda3std6ranges3__45__cpo9iter_moveE - _ZN34_INTERNAL_a11e179d_4_k_cu_2015ca3a4cuda3std6ranges3__45__cpo4prevE)
_ZN34_INTERNAL_a11e179d_4_k_cu_2015ca3a4cuda3std6ranges3__45__cpo4prevE:
	.zero		1
	.type		_ZN34_INTERNAL_a11e179d_4_k_cu_2015ca3a4cuda3std6ranges3__45__cpo9iter_moveE,@object
	.size		_ZN34_INTERNAL_a11e179d_4_k_cu_2015ca3a4cuda3std6ranges3__45__cpo9iter_moveE,(_ZN34_INTERNAL_a11e179d_4_k_cu_2015ca3a6thrust24THRUST_300001_SM_1000_NS6system6detail10sequential3seqE - _ZN34_INTERNAL_a11e179d_4_k_cu_2015ca3a4cuda3std6ranges3__45__cpo9iter_moveE)
_ZN34_INTERNAL_a11e179d_4_k_cu_2015ca3a4cuda3std6ranges3__45__cpo9iter_moveE:
	.zero		1
	.type		_ZN34_INTERNAL_a11e179d_4_k_cu_2015ca3a6thrust24THRUST_300001_SM_1000_NS6system6detail10sequential3seqE,@object
	.size		_ZN34_INTERNAL_a11e179d_4_k_cu_2015ca3a6thrust24THRUST_300001_SM_1000_NS6system6detail10sequential3seqE,(.L_31 - _ZN34_INTERNAL_a11e179d_4_k_cu_2015ca3a6thrust24THRUST_300001_SM_1000_NS6system6detail10sequential3seqE)
_ZN34_INTERNAL_a11e179d_4_k_cu_2015ca3a6thrust24THRUST_300001_SM_1000_NS6system6detail10sequential3seqE:
	.zero		1
.L_31:


//--------------------- .nv.constant0._ZN3cub18CUB_300001_SM_10006detail8for_each13static_kernelINS2_12policy_hub_t12policy_500_tEmN6thrust24THRUST_300001_SM_1000_NS8cuda_cub20__uninitialized_fill7functorINS7_10device_ptrIdEEdEEEEvT0_T1_ --------------------------
	.section	.nv.constant0._ZN3cub18CUB_300001_SM_10006detail8for_each13static_kernelINS2_12policy_hub_t12policy_500_tEmN6thrust24THRUST_300001_SM_1000_NS8cuda_cub20__uninitialized_fill7functorINS7_10device_ptrIdEEdEEEEvT0_T1_,"a",@progbits
	.sectionflags	@""
	.align	4
.nv.constant0._ZN3cub18CUB_300001_SM_10006detail8for_each13static_kernelINS2_12policy_hub_t12policy_500_tEmN6thrust24THRUST_300001_SM_1000_NS8cuda_cub20__uninitialized_fill7functorINS7_10device_ptrIdEEdEEEEvT0_T1_:
	.zero		920


//--------------------- .nv.constant0._ZN3cub18CUB_300001_SM_10006detail11EmptyKernelIvEEvv --------------------------
	.section	.nv.constant0._ZN3cub18CUB_300001_SM_10006detail11EmptyKernelIvEEvv,"a",@progbits
	.sectionflags	@""
	.align	4
.nv.constant0._ZN3cub18CUB_300001_SM_10006detail11EmptyKernelIvEEvv:
	.zero		896


//--------------------- .nv.constant0._Z18matrix_fill_kernelPdmm --------------------------
	.section	.nv.constant0._Z18matrix_fill_kernelPdmm,"a",@progbits
	.sectionflags	@""
	.align	4
.nv.constant0._Z18matrix_fill_kernelPdmm:
	.zero		920


//--------------------- .nv.constant0._Z17matrix_mul_kernelPdS_S_mmm --------------------------
	.section	.nv.constant0._Z17matrix_mul_kernelPdS_S_mmm,"a",@progbits
	.sectionflags	@""
	.align	4
.nv.constant0._Z17matrix_mul_kernelPdS_S_mmm:
	.zero		944


//--------------------- SYMBOLS --------------------------

	.type		.nv.reservedSmem.offset0,@object
	.size		.nv.reservedSmem.offset0,0x4
